//
// Generated by NVIDIA NVVM Compiler
//
// Compiler Build ID: CL-36424714
// Cuda compilation tools, release 13.0, V13.0.88
// Based on NVVM 20.0.0
//

.version 9.0
.target sm_100
.address_size 64

	// .globl	_Z8init_rngP17curandStateXORWOWm
.global .align 4 .b8 precalc_xorwow_matrix[102400];
.global .align 4 .b8 precalc_xorwow_offset_matrix[102400];
.global .align 4 .b8 mrg32k3aM1[2304];
.global .align 4 .b8 mrg32k3aM2[2304];
.global .align 4 .b8 mrg32k3aM1SubSeq[2016];
.global .align 4 .b8 mrg32k3aM2SubSeq[2016];
.global .align 4 .b8 mrg32k3aM1Seq[2304];
.global .align 4 .b8 mrg32k3aM2Seq[2304];
.const .align 8 .b8 __cr_lgamma_table[72];

.visible .entry _Z8init_rngP17curandStateXORWOWm(
	.param .u64 .ptr .align 1 _Z8init_rngP17curandStateXORWOWm_param_0,
	.param .u64 _Z8init_rngP17curandStateXORWOWm_param_1
)
{
	.reg .pred 	%p<24>;
	.reg .b32 	%r<413>;
	.reg .b64 	%rd<19>;

	ld.param.u64 	%rd8, [_Z8init_rngP17curandStateXORWOWm_param_0];
	ld.param.u64 	%rd9, [_Z8init_rngP17curandStateXORWOWm_param_1];
	cvta.to.global.u64 	%rd10, %rd8;
	mov.u32 	%r182, %tid.x;
	mov.u32 	%r183, %ctaid.x;
	mov.u32 	%r184, %ntid.x;
	mad.lo.s32 	%r185, %r183, %r184, %r182;
	cvt.s64.s32 	%rd18, %r185;
	mul.wide.s32 	%rd11, %r185, 48;
	add.s64 	%rd2, %rd10, %rd11;
	cvt.u32.u64 	%r186, %rd9;
	xor.b32  	%r187, %r186, -1429050551;
	mul.lo.s32 	%r188, %r187, 1099087573;
	{ .reg .b32 tmp; mov.b64 {tmp, %r189}, %rd9; }
	xor.b32  	%r190, %r189, -136515619;
	mul.lo.s32 	%r191, %r190, -1703105765;
	add.s32 	%r192, %r188, %r191;
	add.s32 	%r193, %r192, 6615241;
	add.s32 	%r194, %r188, 123456789;
	st.global.v2.u32 	[%rd2], {%r193, %r194};
	xor.b32  	%r195, %r188, 362436069;
	add.s32 	%r196, %r191, 521288629;
	st.global.v2.u32 	[%rd2+8], {%r195, %r196};
	xor.b32  	%r197, %r191, 88675123;
	add.s32 	%r198, %r188, 5783321;
	st.global.v2.u32 	[%rd2+16], {%r197, %r198};
	setp.eq.s32 	%p1, %r185, 0;
	@%p1 bra 	$L__BB0_42;
	mov.b32 	%r319, 0;
$L__BB0_2:
	and.b64  	%rd4, %rd18, 3;
	setp.eq.s64 	%p2, %rd4, 0;
	@%p2 bra 	$L__BB0_41;
	mul.wide.u32 	%rd12, %r319, 3200;
	mov.u64 	%rd13, precalc_xorwow_matrix;
	add.s64 	%rd5, %rd13, %rd12;
	cvt.u32.u64 	%r2, %rd4;
	mov.b32 	%r320, 0;
$L__BB0_4:
	mov.b32 	%r333, 0;
	mov.u32 	%r334, %r333;
	mov.u32 	%r335, %r333;
	mov.u32 	%r336, %r333;
	mov.u32 	%r337, %r333;
	mov.u32 	%r326, %r333;
$L__BB0_5:
	mul.wide.u32 	%rd14, %r326, 4;
	add.s64 	%rd15, %rd2, %rd14;
	ld.global.u32 	%r10, [%rd15+4];
	shl.b32 	%r11, %r326, 5;
	mov.b32 	%r332, 0;
$L__BB0_6:
	.pragma "nounroll";
	shr.u32 	%r203, %r10, %r332;
	and.b32  	%r204, %r203, 1;
	setp.eq.b32 	%p3, %r204, 1;
	not.pred 	%p4, %p3;
	add.s32 	%r205, %r11, %r332;
	mul.lo.s32 	%r206, %r205, 5;
	mul.wide.u32 	%rd16, %r206, 4;
	add.s64 	%rd6, %rd5, %rd16;
	@%p4 bra 	$L__BB0_8;
	ld.global.u32 	%r207, [%rd6];
	xor.b32  	%r337, %r337, %r207;
	ld.global.u32 	%r208, [%rd6+4];
	xor.b32  	%r336, %r336, %r208;
	ld.global.u32 	%r209, [%rd6+8];
	xor.b32  	%r335, %r335, %r209;
	ld.global.u32 	%r210, [%rd6+12];
	xor.b32  	%r334, %r334, %r210;
	ld.global.u32 	%r211, [%rd6+16];
	xor.b32  	%r333, %r333, %r211;
$L__BB0_8:
	and.b32  	%r213, %r203, 2;
	setp.eq.s32 	%p5, %r213, 0;
	@%p5 bra 	$L__BB0_10;
	ld.global.u32 	%r214, [%rd6+20];
	xor.b32  	%r337, %r337, %r214;
	ld.global.u32 	%r215, [%rd6+24];
	xor.b32  	%r336, %r336, %r215;
	ld.global.u32 	%r216, [%rd6+28];
	xor.b32  	%r335, %r335, %r216;
	ld.global.u32 	%r217, [%rd6+32];
	xor.b32  	%r334, %r334, %r217;
	ld.global.u32 	%r218, [%rd6+36];
	xor.b32  	%r333, %r333, %r218;
$L__BB0_10:
	and.b32  	%r220, %r203, 4;
	setp.eq.s32 	%p6, %r220, 0;
	@%p6 bra 	$L__BB0_12;
	ld.global.u32 	%r221, [%rd6+40];
	xor.b32  	%r337, %r337, %r221;
	ld.global.u32 	%r222, [%rd6+44];
	xor.b32  	%r336, %r336, %r222;
	ld.global.u32 	%r223, [%rd6+48];
	xor.b32  	%r335, %r335, %r223;
	ld.global.u32 	%r224, [%rd6+52];
	xor.b32  	%r334, %r334, %r224;
	ld.global.u32 	%r225, [%rd6+56];
	xor.b32  	%r333, %r333, %r225;
$L__BB0_12:
	and.b32  	%r227, %r203, 8;
	setp.eq.s32 	%p7, %r227, 0;
	@%p7 bra 	$L__BB0_14;
	ld.global.u32 	%r228, [%rd6+60];
	xor.b32  	%r337, %r337, %r228;
	ld.global.u32 	%r229, [%rd6+64];
	xor.b32  	%r336, %r336, %r229;
	ld.global.u32 	%r230, [%rd6+68];
	xor.b32  	%r335, %r335, %r230;
	ld.global.u32 	%r231, [%rd6+72];
	xor.b32  	%r334, %r334, %r231;
	ld.global.u32 	%r232, [%rd6+76];
	xor.b32  	%r333, %r333, %r232;
$L__BB0_14:
	and.b32  	%r234, %r203, 16;
	setp.eq.s32 	%p8, %r234, 0;
	@%p8 bra 	$L__BB0_16;
	ld.global.u32 	%r235, [%rd6+80];
	xor.b32  	%r337, %r337, %r235;
	ld.global.u32 	%r236, [%rd6+84];
	xor.b32  	%r336, %r336, %r236;
	ld.global.u32 	%r237, [%rd6+88];
	xor.b32  	%r335, %r335, %r237;
	ld.global.u32 	%r238, [%rd6+92];
	xor.b32  	%r334, %r334, %r238;
	ld.global.u32 	%r239, [%rd6+96];
	xor.b32  	%r333, %r333, %r239;
$L__BB0_16:
	and.b32  	%r241, %r203, 32;
	setp.eq.s32 	%p9, %r241, 0;
	@%p9 bra 	$L__BB0_18;
	ld.global.u32 	%r242, [%rd6+100];
	xor.b32  	%r337, %r337, %r242;
	ld.global.u32 	%r243, [%rd6+104];
	xor.b32  	%r336, %r336, %r243;
	ld.global.u32 	%r244, [%rd6+108];
	xor.b32  	%r335, %r335, %r244;
	ld.global.u32 	%r245, [%rd6+112];
	xor.b32  	%r334, %r334, %r245;
	ld.global.u32 	%r246, [%rd6+116];
	xor.b32  	%r333, %r333, %r246;
$L__BB0_18:
	and.b32  	%r248, %r203, 64;
	setp.eq.s32 	%p10, %r248, 0;
	@%p10 bra 	$L__BB0_20;
	ld.global.u32 	%r249, [%rd6+120];
	xor.b32  	%r337, %r337, %r249;
	ld.global.u32 	%r250, [%rd6+124];
	xor.b32  	%r336, %r336, %r250;
	ld.global.u32 	%r251, [%rd6+128];
	xor.b32  	%r335, %r335, %r251;
	ld.global.u32 	%r252, [%rd6+132];
	xor.b32  	%r334, %r334, %r252;
	ld.global.u32 	%r253, [%rd6+136];
	xor.b32  	%r333, %r333, %r253;
$L__BB0_20:
	and.b32  	%r255, %r203, 128;
	setp.eq.s32 	%p11, %r255, 0;
	@%p11 bra 	$L__BB0_22;
	ld.global.u32 	%r256, [%rd6+140];
	xor.b32  	%r337, %r337, %r256;
	ld.global.u32 	%r257, [%rd6+144];
	xor.b32  	%r336, %r336, %r257;
	ld.global.u32 	%r258, [%rd6+148];
	xor.b32  	%r335, %r335, %r258;
	ld.global.u32 	%r259, [%rd6+152];
	xor.b32  	%r334, %r334, %r259;
	ld.global.u32 	%r260, [%rd6+156];
	xor.b32  	%r333, %r333, %r260;
$L__BB0_22:
	and.b32  	%r262, %r203, 256;
	setp.eq.s32 	%p12, %r262, 0;
	@%p12 bra 	$L__BB0_24;
	ld.global.u32 	%r263, [%rd6+160];
	xor.b32  	%r337, %r337, %r263;
	ld.global.u32 	%r264, [%rd6+164];
	xor.b32  	%r336, %r336, %r264;
	ld.global.u32 	%r265, [%rd6+168];
	xor.b32  	%r335, %r335, %r265;
	ld.global.u32 	%r266, [%rd6+172];
	xor.b32  	%r334, %r334, %r266;
	ld.global.u32 	%r267, [%rd6+176];
	xor.b32  	%r333, %r333, %r267;
$L__BB0_24:
	and.b32  	%r269, %r203, 512;
	setp.eq.s32 	%p13, %r269, 0;
	@%p13 bra 	$L__BB0_26;
	ld.global.u32 	%r270, [%rd6+180];
	xor.b32  	%r337, %r337, %r270;
	ld.global.u32 	%r271, [%rd6+184];
	xor.b32  	%r336, %r336, %r271;
	ld.global.u32 	%r272, [%rd6+188];
	xor.b32  	%r335, %r335, %r272;
	ld.global.u32 	%r273, [%rd6+192];
	xor.b32  	%r334, %r334, %r273;
	ld.global.u32 	%r274, [%rd6+196];
	xor.b32  	%r333, %r333, %r274;
$L__BB0_26:
	and.b32  	%r276, %r203, 1024;
	setp.eq.s32 	%p14, %r276, 0;
	@%p14 bra 	$L__BB0_28;
	ld.global.u32 	%r277, [%rd6+200];
	xor.b32  	%r337, %r337, %r277;
	ld.global.u32 	%r278, [%rd6+204];
	xor.b32  	%r336, %r336, %r278;
	ld.global.u32 	%r279, [%rd6+208];
	xor.b32  	%r335, %r335, %r279;
	ld.global.u32 	%r280, [%rd6+212];
	xor.b32  	%r334, %r334, %r280;
	ld.global.u32 	%r281, [%rd6+216];
	xor.b32  	%r333, %r333, %r281;
$L__BB0_28:
	and.b32  	%r283, %r203, 2048;
	setp.eq.s32 	%p15, %r283, 0;
	@%p15 bra 	$L__BB0_30;
	ld.global.u32 	%r284, [%rd6+220];
	xor.b32  	%r337, %r337, %r284;
	ld.global.u32 	%r285, [%rd6+224];
	xor.b32  	%r336, %r336, %r285;
	ld.global.u32 	%r286, [%rd6+228];
	xor.b32  	%r335, %r335, %r286;
	ld.global.u32 	%r287, [%rd6+232];
	xor.b32  	%r334, %r334, %r287;
	ld.global.u32 	%r288, [%rd6+236];
	xor.b32  	%r333, %r333, %r288;
$L__BB0_30:
	and.b32  	%r290, %r203, 4096;
	setp.eq.s32 	%p16, %r290, 0;
	@%p16 bra 	$L__BB0_32;
	ld.global.u32 	%r291, [%rd6+240];
	xor.b32  	%r337, %r337, %r291;
	ld.global.u32 	%r292, [%rd6+244];
	xor.b32  	%r336, %r336, %r292;
	ld.global.u32 	%r293, [%rd6+248];
	xor.b32  	%r335, %r335, %r293;
	ld.global.u32 	%r294, [%rd6+252];
	xor.b32  	%r334, %r334, %r294;
	ld.global.u32 	%r295, [%rd6+256];
	xor.b32  	%r333, %r333, %r295;
$L__BB0_32:
	and.b32  	%r297, %r203, 8192;
	setp.eq.s32 	%p17, %r297, 0;
	@%p17 bra 	$L__BB0_34;
	ld.global.u32 	%r298, [%rd6+260];
	xor.b32  	%r337, %r337, %r298;
	ld.global.u32 	%r299, [%rd6+264];
	xor.b32  	%r336, %r336, %r299;
	ld.global.u32 	%r300, [%rd6+268];
	xor.b32  	%r335, %r335, %r300;
	ld.global.u32 	%r301, [%rd6+272];
	xor.b32  	%r334, %r334, %r301;
	ld.global.u32 	%r302, [%rd6+276];
	xor.b32  	%r333, %r333, %r302;
$L__BB0_34:
	and.b32  	%r304, %r203, 16384;
	setp.eq.s32 	%p18, %r304, 0;
	@%p18 bra 	$L__BB0_36;
	ld.global.u32 	%r305, [%rd6+280];
	xor.b32  	%r337, %r337, %r305;
	ld.global.u32 	%r306, [%rd6+284];
	xor.b32  	%r336, %r336, %r306;
	ld.global.u32 	%r307, [%rd6+288];
	xor.b32  	%r335, %r335, %r307;
	ld.global.u32 	%r308, [%rd6+292];
	xor.b32  	%r334, %r334, %r308;
	ld.global.u32 	%r309, [%rd6+296];
	xor.b32  	%r333, %r333, %r309;
$L__BB0_36:
	and.b32  	%r311, %r203, 32768;
	setp.eq.s32 	%p19, %r311, 0;
	@%p19 bra 	$L__BB0_38;
	ld.global.u32 	%r312, [%rd6+300];
	xor.b32  	%r337, %r337, %r312;
	ld.global.u32 	%r313, [%rd6+304];
	xor.b32  	%r336, %r336, %r313;
	ld.global.u32 	%r314, [%rd6+308];
	xor.b32  	%r335, %r335, %r314;
	ld.global.u32 	%r315, [%rd6+312];
	xor.b32  	%r334, %r334, %r315;
	ld.global.u32 	%r316, [%rd6+316];
	xor.b32  	%r333, %r333, %r316;
$L__BB0_38:
	add.s32 	%r332, %r332, 16;
	setp.ne.s32 	%p20, %r332, 32;
	@%p20 bra 	$L__BB0_6;
	mad.lo.s32 	%r317, %r326, -31, %r11;
	add.s32 	%r326, %r317, 1;
	setp.ne.s32 	%p21, %r326, 5;
	@%p21 bra 	$L__BB0_5;
	st.global.u32 	[%rd2+4], %r337;
	st.global.u32 	[%rd2+8], %r336;
	st.global.u32 	[%rd2+12], %r335;
	st.global.u32 	[%rd2+16], %r334;
	st.global.u32 	[%rd2+20], %r333;
	add.s32 	%r320, %r320, 1;
	setp.lt.u32 	%p22, %r320, %r2;
	@%p22 bra 	$L__BB0_4;
$L__BB0_41:
	shr.u64 	%rd7, %rd18, 2;
	add.s32 	%r319, %r319, 1;
	setp.gt.u64 	%p23, %rd18, 3;
	mov.u64 	%rd18, %rd7;
	@%p23 bra 	$L__BB0_2;
$L__BB0_42:
	mov.b32 	%r318, 0;
	st.global.v2.u32 	[%rd2+24], {%r318, %r318};
	st.global.u32 	[%rd2+32], %r318;
	mov.b64 	%rd17, 0;
	st.global.u64 	[%rd2+40], %rd17;
	ret;

}
	// .globl	_Z22top_mass_peak_samplingPKfiPiP17curandStateXORWOW
.visible .entry _Z22top_mass_peak_samplingPKfiPiP17curandStateXORWOW(
	.param .u64 .ptr .align 1 _Z22top_mass_peak_samplingPKfiPiP17curandStateXORWOW_param_0,
	.param .u32 _Z22top_mass_peak_samplingPKfiPiP17curandStateXORWOW_param_1,
	.param .u64 .ptr .align 1 _Z22top_mass_peak_samplingPKfiPiP17curandStateXORWOW_param_2,
	.param .u64 .ptr .align 1 _Z22top_mass_peak_samplingPKfiPiP17curandStateXORWOW_param_3
)
{
	.local .align 16 .b8 	__local_depot1[32768];
	.reg .b64 	%SP;
	.reg .b64 	%SPL;
	.reg .pred 	%p<45>;
	.reg .b32 	%r<65>;
	.reg .b32 	%f<165>;
	.reg .b64 	%rd<40>;

	mov.u64 	%SPL, __local_depot1;
	ld.param.u64 	%rd20, [_Z22top_mass_peak_samplingPKfiPiP17curandStateXORWOW_param_0];
	ld.param.u32 	%r29, [_Z22top_mass_peak_samplingPKfiPiP17curandStateXORWOW_param_1];
	ld.param.u64 	%rd18, [_Z22top_mass_peak_samplingPKfiPiP17curandStateXORWOW_param_2];
	ld.param.u64 	%rd19, [_Z22top_mass_peak_samplingPKfiPiP17curandStateXORWOW_param_3];
	cvta.to.global.u64 	%rd1, %rd20;
	add.u64 	%rd2, %SPL, 0;
	mov.u32 	%r30, %tid.x;
	mov.u32 	%r31, %ctaid.x;
	mov.u32 	%r32, %ntid.x;
	mul.lo.s32 	%r33, %r32, %r31;
	neg.s32 	%r34, %r33;
	setp.ne.s32 	%p1, %r30, %r34;
	@%p1 bra 	$L__BB1_48;
	setp.lt.s32 	%p2, %r29, 1;
	mov.f32 	%f157, 0f00000000;
	@%p2 bra 	$L__BB1_30;
	add.s32 	%r1, %r29, -1;
	and.b32  	%r2, %r29, 3;
	setp.lt.u32 	%p3, %r29, 4;
	mov.f32 	%f157, 0f00000000;
	mov.b32 	%r56, 0;
	@%p3 bra 	$L__BB1_15;
	and.b32  	%r56, %r29, 2147483644;
	add.s64 	%rd37, %rd2, 8;
	add.s64 	%rd36, %rd1, 8;
	mov.f32 	%f157, 0f00000000;
	mov.b32 	%r58, 0;
$L__BB1_4:
	.pragma "nounroll";
	setp.eq.s32 	%p4, %r58, 0;
	mov.f32 	%f159, 0f00000000;
	@%p4 bra 	$L__BB1_6;
	ld.global.f32 	%f159, [%rd36+-12];
$L__BB1_6:
	setp.ge.s32 	%p5, %r58, %r1;
	mov.f32 	%f160, 0f00000000;
	@%p5 bra 	$L__BB1_8;
	ld.global.f32 	%f160, [%rd36+-4];
$L__BB1_8:
	ld.global.f32 	%f48, [%rd36+-8];
	setp.gt.f32 	%p6, %f48, %f159;
	setp.gt.f32 	%p7, %f48, %f160;
	selp.f32 	%f49, 0f3FA66666, 0f3F800000, %p7;
	selp.f32 	%f50, %f49, 0f3F800000, %p6;
	mul.f32 	%f51, %f50, %f48;
	st.local.f32 	[%rd37+-8], %f51;
	add.f32 	%f26, %f157, %f51;
	add.s32 	%r11, %r58, 1;
	setp.ge.s32 	%p8, %r11, %r1;
	mov.f32 	%f161, 0f00000000;
	@%p8 bra 	$L__BB1_10;
	ld.global.f32 	%f161, [%rd36];
$L__BB1_10:
	ld.global.f32 	%f53, [%rd36+-4];
	setp.gt.f32 	%p9, %f53, %f48;
	setp.gt.f32 	%p10, %f53, %f161;
	selp.f32 	%f54, 0f3FA66666, 0f3F800000, %p10;
	selp.f32 	%f55, %f54, 0f3F800000, %p9;
	mul.f32 	%f56, %f55, %f53;
	st.local.f32 	[%rd37+-4], %f56;
	add.f32 	%f30, %f26, %f56;
	add.s32 	%r12, %r11, 1;
	setp.ge.s32 	%p11, %r12, %r1;
	mov.f32 	%f162, 0f00000000;
	@%p11 bra 	$L__BB1_12;
	ld.global.f32 	%f162, [%rd36+4];
$L__BB1_12:
	ld.global.f32 	%f58, [%rd36];
	setp.gt.f32 	%p12, %f58, %f53;
	setp.gt.f32 	%p13, %f58, %f162;
	selp.f32 	%f59, 0f3FA66666, 0f3F800000, %p13;
	selp.f32 	%f60, %f59, 0f3F800000, %p12;
	mul.f32 	%f61, %f60, %f58;
	st.local.f32 	[%rd37], %f61;
	add.f32 	%f34, %f30, %f61;
	add.s32 	%r13, %r12, 1;
	setp.ge.s32 	%p14, %r13, %r1;
	mov.f32 	%f163, 0f00000000;
	@%p14 bra 	$L__BB1_14;
	ld.global.f32 	%f163, [%rd36+8];
$L__BB1_14:
	ld.global.f32 	%f62, [%rd36+4];
	setp.gt.f32 	%p15, %f62, %f58;
	setp.gt.f32 	%p16, %f62, %f163;
	selp.f32 	%f64, 0f3FA66666, 0f3F800000, %p16;
	selp.f32 	%f65, %f64, 0f3F800000, %p15;
	mul.f32 	%f66, %f65, %f62;
	st.local.f32 	[%rd37+4], %f66;
	add.f32 	%f157, %f34, %f66;
	add.s64 	%rd37, %rd37, 16;
	add.s64 	%rd36, %rd36, 16;
	add.s32 	%r58, %r13, 1;
	setp.eq.s32 	%p17, %r58, %r56;
	@%p17 bra 	$L__BB1_15;
	bra.uni 	$L__BB1_4;
$L__BB1_15:
	setp.eq.s32 	%p18, %r2, 0;
	@%p18 bra 	$L__BB1_30;
	setp.eq.s32 	%p19, %r2, 1;
	@%p19 bra 	$L__BB1_24;
	setp.eq.s32 	%p20, %r56, 0;
	mul.wide.u32 	%rd22, %r56, 4;
	add.s64 	%rd5, %rd1, %rd22;
	mov.f32 	%f150, 0f00000000;
	@%p20 bra 	$L__BB1_19;
	ld.global.f32 	%f150, [%rd5+-4];
$L__BB1_19:
	setp.ge.s32 	%p21, %r56, %r1;
	mov.f32 	%f151, 0f00000000;
	@%p21 bra 	$L__BB1_21;
	ld.global.f32 	%f151, [%rd5+4];
$L__BB1_21:
	ld.global.f32 	%f71, [%rd5];
	setp.gt.f32 	%p22, %f71, %f150;
	setp.gt.f32 	%p23, %f71, %f151;
	selp.f32 	%f72, 0f3FA66666, 0f3F800000, %p23;
	selp.f32 	%f73, %f72, 0f3F800000, %p22;
	mul.f32 	%f74, %f73, %f71;
	add.s64 	%rd6, %rd2, %rd22;
	st.local.f32 	[%rd6], %f74;
	add.f32 	%f8, %f157, %f74;
	add.s32 	%r37, %r56, 1;
	setp.ge.s32 	%p24, %r37, %r1;
	mov.f32 	%f152, 0f00000000;
	@%p24 bra 	$L__BB1_23;
	ld.global.f32 	%f152, [%rd5+8];
$L__BB1_23:
	ld.global.f32 	%f75, [%rd5+4];
	setp.gt.f32 	%p25, %f75, %f71;
	setp.gt.f32 	%p26, %f75, %f152;
	selp.f32 	%f77, 0f3FA66666, 0f3F800000, %p26;
	selp.f32 	%f78, %f77, 0f3F800000, %p25;
	mul.f32 	%f79, %f78, %f75;
	st.local.f32 	[%rd6+4], %f79;
	add.f32 	%f157, %f8, %f79;
	add.s32 	%r56, %r56, 2;
$L__BB1_24:
	and.b32  	%r38, %r29, 1;
	setp.eq.b32 	%p27, %r38, 1;
	not.pred 	%p28, %p27;
	@%p28 bra 	$L__BB1_30;
	setp.eq.s32 	%p29, %r56, 0;
	mul.wide.s32 	%rd24, %r56, 4;
	add.s64 	%rd7, %rd1, %rd24;
	mov.f32 	%f155, 0f00000000;
	@%p29 bra 	$L__BB1_27;
	ld.global.f32 	%f155, [%rd7+-4];
$L__BB1_27:
	setp.ge.s32 	%p30, %r56, %r1;
	mov.f32 	%f156, 0f00000000;
	@%p30 bra 	$L__BB1_29;
	ld.global.f32 	%f156, [%rd7+4];
$L__BB1_29:
	ld.global.f32 	%f82, [%rd7];
	setp.gt.f32 	%p31, %f82, %f155;
	setp.gt.f32 	%p32, %f82, %f156;
	selp.f32 	%f84, 0f3FA66666, 0f3F800000, %p32;
	selp.f32 	%f85, %f84, 0f3F800000, %p31;
	mul.f32 	%f86, %f85, %f82;
	mul.wide.u32 	%rd25, %r56, 4;
	add.s64 	%rd26, %rd2, %rd25;
	st.local.f32 	[%rd26], %f86;
	add.f32 	%f157, %f157, %f86;
$L__BB1_30:
	setp.lt.s32 	%p33, %r29, 1;
	@%p33 bra 	$L__BB1_43;
	and.b32  	%r7, %r29, 15;
	setp.lt.u32 	%p34, %r29, 16;
	mov.b32 	%r60, 0;
	@%p34 bra 	$L__BB1_34;
	and.b32  	%r60, %r29, 2147483632;
	neg.s32 	%r59, %r60;
	add.s64 	%rd38, %rd2, 32;
$L__BB1_33:
	.pragma "nounroll";
	ld.local.v4.f32 	{%f87, %f88, %f89, %f90}, [%rd38+-32];
	div.rn.f32 	%f91, %f87, %f157;
	div.rn.f32 	%f92, %f88, %f157;
	div.rn.f32 	%f93, %f89, %f157;
	div.rn.f32 	%f94, %f90, %f157;
	st.local.v4.f32 	[%rd38+-32], {%f91, %f92, %f93, %f94};
	ld.local.v4.f32 	{%f95, %f96, %f97, %f98}, [%rd38+-16];
	div.rn.f32 	%f99, %f95, %f157;
	div.rn.f32 	%f100, %f96, %f157;
	div.rn.f32 	%f101, %f97, %f157;
	div.rn.f32 	%f102, %f98, %f157;
	st.local.v4.f32 	[%rd38+-16], {%f99, %f100, %f101, %f102};
	ld.local.v4.f32 	{%f103, %f104, %f105, %f106}, [%rd38];
	div.rn.f32 	%f107, %f103, %f157;
	div.rn.f32 	%f108, %f104, %f157;
	div.rn.f32 	%f109, %f105, %f157;
	div.rn.f32 	%f110, %f106, %f157;
	st.local.v4.f32 	[%rd38], {%f107, %f108, %f109, %f110};
	ld.local.v4.f32 	{%f111, %f112, %f113, %f114}, [%rd38+16];
	div.rn.f32 	%f115, %f111, %f157;
	div.rn.f32 	%f116, %f112, %f157;
	div.rn.f32 	%f117, %f113, %f157;
	div.rn.f32 	%f118, %f114, %f157;
	st.local.v4.f32 	[%rd38+16], {%f115, %f116, %f117, %f118};
	add.s32 	%r59, %r59, 16;
	add.s64 	%rd38, %rd38, 64;
	setp.ne.s32 	%p35, %r59, 0;
	@%p35 bra 	$L__BB1_33;
$L__BB1_34:
	setp.eq.s32 	%p36, %r7, 0;
	@%p36 bra 	$L__BB1_43;
	and.b32  	%r18, %r29, 7;
	setp.lt.u32 	%p37, %r7, 8;
	@%p37 bra 	$L__BB1_37;
	mul.wide.u32 	%rd27, %r60, 4;
	add.s64 	%rd28, %rd2, %rd27;
	ld.local.f32 	%f119, [%rd28];
	div.rn.f32 	%f120, %f119, %f157;
	st.local.f32 	[%rd28], %f120;
	ld.local.f32 	%f121, [%rd28+4];
	div.rn.f32 	%f122, %f121, %f157;
	st.local.f32 	[%rd28+4], %f122;
	ld.local.f32 	%f123, [%rd28+8];
	div.rn.f32 	%f124, %f123, %f157;
	st.local.f32 	[%rd28+8], %f124;
	ld.local.f32 	%f125, [%rd28+12];
	div.rn.f32 	%f126, %f125, %f157;
	st.local.f32 	[%rd28+12], %f126;
	ld.local.f32 	%f127, [%rd28+16];
	div.rn.f32 	%f128, %f127, %f157;
	st.local.f32 	[%rd28+16], %f128;
	ld.local.f32 	%f129, [%rd28+20];
	div.rn.f32 	%f130, %f129, %f157;
	st.local.f32 	[%rd28+20], %f130;
	ld.local.f32 	%f131, [%rd28+24];
	div.rn.f32 	%f132, %f131, %f157;
	st.local.f32 	[%rd28+24], %f132;
	ld.local.f32 	%f133, [%rd28+28];
	div.rn.f32 	%f134, %f133, %f157;
	st.local.f32 	[%rd28+28], %f134;
	add.s32 	%r60, %r60, 8;
$L__BB1_37:
	setp.eq.s32 	%p38, %r18, 0;
	@%p38 bra 	$L__BB1_43;
	and.b32  	%r21, %r29, 3;
	setp.lt.u32 	%p39, %r18, 4;
	@%p39 bra 	$L__BB1_40;
	mul.wide.u32 	%rd29, %r60, 4;
	add.s64 	%rd30, %rd2, %rd29;
	ld.local.f32 	%f135, [%rd30];
	div.rn.f32 	%f136, %f135, %f157;
	st.local.f32 	[%rd30], %f136;
	ld.local.f32 	%f137, [%rd30+4];
	div.rn.f32 	%f138, %f137, %f157;
	st.local.f32 	[%rd30+4], %f138;
	ld.local.f32 	%f139, [%rd30+8];
	div.rn.f32 	%f140, %f139, %f157;
	st.local.f32 	[%rd30+8], %f140;
	ld.local.f32 	%f141, [%rd30+12];
	div.rn.f32 	%f142, %f141, %f157;
	st.local.f32 	[%rd30+12], %f142;
	add.s32 	%r60, %r60, 4;
$L__BB1_40:
	setp.eq.s32 	%p40, %r21, 0;
	@%p40 bra 	$L__BB1_43;
	mul.wide.u32 	%rd31, %r60, 4;
	add.s64 	%rd39, %rd2, %rd31;
	neg.s32 	%r63, %r21;
$L__BB1_42:
	.pragma "nounroll";
	ld.local.f32 	%f143, [%rd39];
	div.rn.f32 	%f144, %f143, %f157;
	st.local.f32 	[%rd39], %f144;
	add.s64 	%rd39, %rd39, 4;
	add.s32 	%r63, %r63, 1;
	setp.ne.s32 	%p41, %r63, 0;
	@%p41 bra 	$L__BB1_42;
$L__BB1_43:
	cvta.to.global.u64 	%rd32, %rd19;
	setp.lt.s32 	%p42, %r29, 1;
	ld.global.v2.u32 	{%r40, %r41}, [%rd32];
	shr.u32 	%r42, %r41, 2;
	xor.b32  	%r43, %r42, %r41;
	ld.global.v2.u32 	{%r44, %r45}, [%rd32+8];
	ld.global.v2.u32 	{%r46, %r47}, [%rd32+16];
	st.global.v2.u32 	[%rd32+8], {%r45, %r46};
	shl.b32 	%r48, %r47, 4;
	shl.b32 	%r49, %r43, 1;
	xor.b32  	%r50, %r49, %r48;
	xor.b32  	%r51, %r50, %r43;
	xor.b32  	%r52, %r51, %r47;
	st.global.v2.u32 	[%rd32+16], {%r47, %r52};
	add.s32 	%r53, %r40, 362437;
	st.global.v2.u32 	[%rd32], {%r53, %r44};
	add.s32 	%r54, %r52, %r53;
	cvt.rn.f32.u32 	%f145, %r54;
	fma.rn.f32 	%f38, %f145, 0f2F800000, 0f2F000000;
	@%p42 bra 	$L__BB1_48;
	mov.f32 	%f164, 0f00000000;
	mov.b32 	%r64, 0;
$L__BB1_45:
	mul.wide.u32 	%rd33, %r64, 4;
	add.s64 	%rd34, %rd2, %rd33;
	ld.local.f32 	%f147, [%rd34];
	add.f32 	%f164, %f164, %f147;
	setp.gtu.f32 	%p43, %f38, %f164;
	@%p43 bra 	$L__BB1_47;
	cvta.to.global.u64 	%rd35, %rd18;
	st.global.u32 	[%rd35], %r64;
	bra.uni 	$L__BB1_48;
$L__BB1_47:
	add.s32 	%r64, %r64, 1;
	setp.ne.s32 	%p44, %r64, %r29;
	@%p44 bra 	$L__BB1_45;
$L__BB1_48:
	ret;

}


// ===== COMPILED SASS (sm_100) =====

	.target	sm_100

	.elftype	@"ET_EXEC"


//--------------------- .note.nv.tkinfo           --------------------------
	.section	.note.nv.tkinfo,"",@"SHT_NOTE"
	.sectionflags	@"SHF_NOTE_NV_TKINFO"
	.tkinfo
        /*0018*/ 	.word	0x00000002
        /*0030*/ 	.string	""
        /*0030*/ 	.string	"ptxas"
        /*0030*/ 	.string	"Cuda compilation tools, release 13.0, V13.0.88"
        /*0030*/ 	.string	"Build cuda_13.0.r13.0/compiler.36424714_0"
        /*0030*/ 	.string	"-arch sm_100 -m 64 "



//--------------------- .note.nv.cuinfo           --------------------------
	.section	.note.nv.cuinfo,"",@"SHT_NOTE"
	.sectionflags	@"SHF_NOTE_NV_CUINFO"
        /*0018*/ 	.short	0x0002
        /*001a*/ 	.short	0x0064
        /*001c*/ 	.short	0x0082
	.zero		2


//--------------------- .nv.info                  --------------------------
	.section	.nv.info,"",@"SHT_CUDA_INFO"
	.align	4


	//----- nvinfo : EIATTR_REGCOUNT
	.align		4
        /*0000*/ 	.byte	0x04, 0x2f
        /*0002*/ 	.short	(.L_10 - .L_9)
	.align		4
.L_9:
        /*0004*/ 	.word	index@(_Z8init_rngP17curandStateXORWOWm)
        /*0008*/ 	.word	0x0000001f


	//----- nvinfo : EIATTR_FRAME_SIZE
	.align		4
.L_10:
        /*000c*/ 	.byte	0x04, 0x11
        /*000e*/ 	.short	(.L_12 - .L_11)
	.align		4
.L_11:
        /*0010*/ 	.word	index@(_Z8init_rngP17curandStateXORWOWm)
        /*0014*/ 	.word	0x00000000


	//----- nvinfo : EIATTR_REGCOUNT
	.align		4
.L_12:
        /*0018*/ 	.byte	0x04, 0x2f
        /*001a*/ 	.short	(.L_14 - .L_13)
	.align		4
.L_13:
        /*001c*/ 	.word	index@(_Z22top_mass_peak_samplingPKfiPiP17curandStateXORWOW)
        /*0020*/ 	.word	0x0000001c


	//----- nvinfo : EIATTR_FRAME_SIZE
	.align		4
.L_14:
        /*0024*/ 	.byte	0x04, 0x11
        /*0026*/ 	.short	(.L_16 - .L_15)
	.align		4
.L_15:
        /*0028*/ 	.word	index@($__internal_0_$__cuda_sm3x_div_rn_noftz_f32_slowpath)
        /*002c*/ 	.word	0x00008000


	//----- nvinfo : EIATTR_FRAME_SIZE
	.align		4
.L_16:
        /*0030*/ 	.byte	0x04, 0x11
        /*0032*/ 	.short	(.L_18 - .L_17)
	.align		4
.L_17:
        /*0034*/ 	.word	index@(_Z22top_mass_peak_samplingPKfiPiP17curandStateXORWOW)
        /*0038*/ 	.word	0x00008000


	//----- nvinfo : EIATTR_MIN_STACK_SIZE
	.align		4
.L_18:
        /*003c*/ 	.byte	0x04, 0x12
        /*003e*/ 	.short	(.L_20 - .L_19)
	.align		4
.L_19:
        /*0040*/ 	.word	index@(_Z22top_mass_peak_samplingPKfiPiP17curandStateXORWOW)
        /*0044*/ 	.word	0x00008000


	//----- nvinfo : EIATTR_MIN_STACK_SIZE
	.align		4
.L_20:
        /*0048*/ 	.byte	0x04, 0x12
        /*004a*/ 	.short	(.L_22 - .L_21)
	.align		4
.L_21:
        /*004c*/ 	.word	index@(_Z8init_rngP17curandStateXORWOWm)
        /*0050*/ 	.word	0x00000000
.L_22:


//--------------------- .nv.compat                --------------------------
	.section	.nv.compat,"",@"SHT_CUDA_COMPAT_INFO"
	.align	4
        /*0000*/ 	.byte	0x02, 0x09, 0x00, 0x00, 0x02, 0x02, 0x01, 0x00, 0x02, 0x05, 0x05, 0x00, 0x03, 0x07, 0x01, 0x01
        /*0010*/ 	.byte	0x02, 0x03, 0x00, 0x00, 0x02, 0x06, 0x01, 0x00, 0x04, 0x0b, 0x08, 0x00, 0x01, 0x00, 0x00, 0x00
        /*0020*/ 	.byte	0x00, 0x00, 0x00, 0x00


//--------------------- .nv.info._Z22top_mass_peak_samplingPKfiPiP17curandStateXORWOW --------------------------
	.section	.nv.info._Z22top_mass_peak_samplingPKfiPiP17curandStateXORWOW,"",@"SHT_CUDA_INFO"
	.sectionflags	@""
	.align	4


	//----- nvinfo : EIATTR_CUDA_API_VERSION
	.align		4
        /*0000*/ 	.byte	0x04, 0x37
        /*0002*/ 	.short	(.L_24 - .L_23)
.L_23:
        /*0004*/ 	.word	0x00000082


	//----- nvinfo : EIATTR_KPARAM_INFO
	.align		4
.L_24:
        /*0008*/ 	.byte	0x04, 0x17
        /*000a*/ 	.short	(.L_26 - .L_25)
.L_25:
        /*000c*/ 	.word	0x00000000
        /*0010*/ 	.short	0x0003
        /*0012*/ 	.short	0x0018
        /*0014*/ 	.byte	0x00, 0xf5, 0x21, 0x00


	//----- nvinfo : EIATTR_KPARAM_INFO
	.align		4
.L_26:
        /*0018*/ 	.byte	0x04, 0x17
        /*001a*/ 	.short	(.L_28 - .L_27)
.L_27:
        /*001c*/ 	.word	0x00000000
        /*0020*/ 	.short	0x0002
        /*0022*/ 	.short	0x0010
        /*0024*/ 	.byte	0x00, 0xf5, 0x21, 0x00


	//----- nvinfo : EIATTR_KPARAM_INFO
	.align		4
.L_28:
        /*0028*/ 	.byte	0x04, 0x17
        /*002a*/ 	.short	(.L_30 - .L_29)
.L_29:
        /*002c*/ 	.word	0x00000000
        /*0030*/ 	.short	0x0001
        /*0032*/ 	.short	0x0008
        /*0034*/ 	.byte	0x00, 0xf0, 0x11, 0x00


	//----- nvinfo : EIATTR_KPARAM_INFO
	.align		4
.L_30:
        /*0038*/ 	.byte	0x04, 0x17
        /*003a*/ 	.short	(.L_32 - .L_31)
.L_31:
        /*003c*/ 	.word	0x00000000
        /*0040*/ 	.short	0x0000
        /*0042*/ 	.short	0x0000
        /*0044*/ 	.byte	0x00, 0xf5, 0x21, 0x00


	//----- nvinfo : EIATTR_SPARSE_MMA_MASK
	.align		4
.L_32:
        /*0048*/ 	.byte	0x03, 0x50
        /*004a*/ 	.short	0x0000


	//----- nvinfo : EIATTR_MAXREG_COUNT
	.align		4
        /*004c*/ 	.byte	0x03, 0x1b
        /*004e*/ 	.short	0x00ff


	//----- nvinfo : EIATTR_MERCURY_ISA_VERSION
	.align		4
        /*0050*/ 	.byte	0x03, 0x5f
        /*0052*/ 	.short	0x0101


	//----- nvinfo : EIATTR_VRC_CTA_INIT_COUNT
	.align		4
        /*0054*/ 	.byte	0x02, 0x4a
	.zero		1
	.zero		1


	//----- nvinfo : EIATTR_EXIT_INSTR_OFFSETS
	.align		4
        /*0058*/ 	.byte	0x04, 0x1c
        /*005a*/ 	.short	(.L_34 - .L_33)


	//   ....[0]....
.L_33:
        /*005c*/ 	.word	0x00000080


	//   ....[1]....
        /*0060*/ 	.word	0x00002310


	//   ....[2]....
        /*0064*/ 	.word	0x00002400


	//   ....[3]....
        /*0068*/ 	.word	0x00002430


	//----- nvinfo : EIATTR_CRS_STACK_SIZE
	.align		4
.L_34:
        /*006c*/ 	.byte	0x04, 0x1e
        /*006e*/ 	.short	(.L_36 - .L_35)
.L_35:
        /*0070*/ 	.word	0x00000000


	//----- nvinfo : EIATTR_CBANK_PARAM_SIZE
	.align		4
.L_36:
        /*0074*/ 	.byte	0x03, 0x19
        /*0076*/ 	.short	0x0020


	//----- nvinfo : EIATTR_PARAM_CBANK
	.align		4
        /*0078*/ 	.byte	0x04, 0x0a
        /*007a*/ 	.short	(.L_38 - .L_37)
	.align		4
.L_37:
        /*007c*/ 	.word	index@(.nv.constant0._Z22top_mass_peak_samplingPKfiPiP17curandStateXORWOW)
        /*0080*/ 	.short	0x0380
        /*0082*/ 	.short	0x0020


	//----- nvinfo : EIATTR_SW_WAR
	.align		4
.L_38:
        /*0084*/ 	.byte	0x04, 0x36
        /*0086*/ 	.short	(.L_40 - .L_39)
.L_39:
        /*0088*/ 	.word	0x00000008
.L_40:


//--------------------- .nv.info._Z8init_rngP17curandStateXORWOWm --------------------------
	.section	.nv.info._Z8init_rngP17curandStateXORWOWm,"",@"SHT_CUDA_INFO"
	.sectionflags	@""
	.align	4


	//----- nvinfo : EIATTR_CUDA_API_VERSION
	.align		4
        /*0000*/ 	.byte	0x04, 0x37
        /*0002*/ 	.short	(.L_42 - .L_41)
.L_41:
        /*0004*/ 	.word	0x00000082


	//----- nvinfo : EIATTR_KPARAM_INFO
	.align		4
.L_42:
        /*0008*/ 	.byte	0x04, 0x17
        /*000a*/ 	.short	(.L_44 - .L_43)
.L_43:
        /*000c*/ 	.word	0x00000000
        /*0010*/ 	.short	0x0001
        /*0012*/ 	.short	0x0008
        /*0014*/ 	.byte	0x00, 0xf0, 0x21, 0x00


	//----- nvinfo : EIATTR_KPARAM_INFO
	.align		4
.L_44:
        /*0018*/ 	.byte	0x04, 0x17
        /*001a*/ 	.short	(.L_46 - .L_45)
.L_45:
        /*001c*/ 	.word	0x00000000
        /*0020*/ 	.short	0x0000
        /*0022*/ 	.short	0x0000
        /*0024*/ 	.byte	0x00, 0xf5, 0x21, 0x00


	//----- nvinfo : EIATTR_SPARSE_MMA_MASK
	.align		4
.L_46:
        /*0028*/ 	.byte	0x03, 0x50
        /*002a*/ 	.short	0x0000


	//----- nvinfo : EIATTR_MAXREG_COUNT
	.align		4
        /*002c*/ 	.byte	0x03, 0x1b
        /*002e*/ 	.short	0x00ff


	//----- nvinfo : EIATTR_MERCURY_ISA_VERSION
	.align		4
        /*0030*/ 	.byte	0x03, 0x5f
        /*0032*/ 	.short	0x0101


	//----- nvinfo : EIATTR_VRC_CTA_INIT_COUNT
	.align		4
        /*0034*/ 	.byte	0x02, 0x4a
	.zero		1
	.zero		1


	//----- nvinfo : EIATTR_EXIT_INSTR_OFFSETS
	.align		4
        /*0038*/ 	.byte	0x04, 0x1c
        /*003a*/ 	.short	(.L_48 - .L_47)


	//   ....[0]....
.L_47:
        /*003c*/ 	.word	0x00000ed0


	//----- nvinfo : EIATTR_CRS_STACK_SIZE
	.align		4
.L_48:
        /*0040*/ 	.byte	0x04, 0x1e
        /*0042*/ 	.short	(.L_50 - .L_49)
.L_49:
        /*0044*/ 	.word	0x00000000


	//----- nvinfo : EIATTR_CBANK_PARAM_SIZE
	.align		4
.L_50:
        /*0048*/ 	.byte	0x03, 0x19
        /*004a*/ 	.short	0x0010


	//----- nvinfo : EIATTR_PARAM_CBANK
	.align		4
        /*004c*/ 	.byte	0x04, 0x0a
        /*004e*/ 	.short	(.L_52 - .L_51)
	.align		4
.L_51:
        /*0050*/ 	.word	index@(.nv.constant0._Z8init_rngP17curandStateXORWOWm)
        /*0054*/ 	.short	0x0380
        /*0056*/ 	.short	0x0010


	//----- nvinfo : EIATTR_SW_WAR
	.align		4
.L_52:
        /*0058*/ 	.byte	0x04, 0x36
        /*005a*/ 	.short	(.L_54 - .L_53)
.L_53:
        /*005c*/ 	.word	0x00000008
.L_54:


//--------------------- .nv.callgraph             --------------------------
	.section	.nv.callgraph,"",@"SHT_CUDA_CALLGRAPH"
	.align	4
	.sectionentsize	8
	.align		4
        /*0000*/ 	.word	0x00000000
	.align		4
        /*0004*/ 	.word	0xffffffff
	.align		4
        /*0008*/ 	.word	0x00000000
	.align		4
        /*000c*/ 	.word	0xfffffffe
	.align		4
        /*0010*/ 	.word	0x00000000
	.align		4
        /*0014*/ 	.word	0xfffffffd
	.align		4
        /*0018*/ 	.word	0x00000000
	.align		4
        /*001c*/ 	.word	0xfffffffc


//--------------------- .nv.constant4             --------------------------
	.section	.nv.constant4,"a",@progbits
	.align	8
	.align		8
.nv.constant4:
        /*0000*/ 	.dword	precalc_xorwow_matrix
	.align		8
        /*0008*/ 	.dword	precalc_xorwow_offset_matrix
	.align		8
        /*0010*/ 	.dword	mrg32k3aM1
	.align		8
        /*0018*/ 	.dword	mrg32k3aM2
	.align		8
        /*0020*/ 	.dword	mrg32k3aM1SubSeq
	.align		8
        /*0028*/ 	.dword	mrg32k3aM2SubSeq
	.align		8
        /*0030*/ 	.dword	mrg32k3aM1Seq
	.align		8
        /*0038*/ 	.dword	mrg32k3aM2Seq


//--------------------- .nv.constant3             --------------------------
	.section	.nv.constant3,"a",@progbits
	.align	8
.nv.constant3:
	.type		__cr_lgamma_table,@object
	.size		__cr_lgamma_table,(.L_8 - __cr_lgamma_table)
__cr_lgamma_table:
        /*0000*/ 	.byte	0x00, 0x00, 0x00, 0x00, 0x00, 0x00, 0x00, 0x00, 0x00, 0x00, 0x00, 0x00, 0x00, 0x00, 0x00, 0x00
        /*0010*/ 	.byte	0xef, 0x39, 0xfa, 0xfe, 0x42, 0x2e, 0xe6, 0x3f, 0x02, 0x20, 0x2a, 0xfa, 0x0b, 0xab, 0xfc, 0x3f
        /*0020*/ 	.byte	0xf9, 0x2c, 0x92, 0x7c, 0xa7, 0x6c, 0x09, 0x40, 0xc9, 0x79, 0x44, 0x3c, 0x64, 0x26, 0x13, 0x40
        /*0030*/ 	.byte	0xca, 0x01, 0xcf, 0x3a, 0x27, 0x51, 0x1a, 0x40, 0x30, 0xcc, 0x2d, 0xf3, 0xe1, 0x0c, 0x21, 0x40
        /*0040*/ 	.byte	0x0d, 0xb7, 0xfc, 0x82, 0x8e, 0x35, 0x25, 0x40
.L_8:


//--------------------- .text._Z22top_mass_peak_samplingPKfiPiP17curandStateXORWOW --------------------------
	.section	.text._Z22top_mass_peak_samplingPKfiPiP17curandStateXORWOW,"ax",@progbits
	.align	128
        .global         _Z22top_mass_peak_samplingPKfiPiP17curandStateXORWOW
        .type           _Z22top_mass_peak_samplingPKfiPiP17curandStateXORWOW,@function
        .size           _Z22top_mass_peak_samplingPKfiPiP17curandStateXORWOW,(.L_x_59 - _Z22top_mass_peak_samplingPKfiPiP17curandStateXORWOW)
        .other          _Z22top_mass_peak_samplingPKfiPiP17curandStateXORWOW,@"STO_CUDA_ENTRY STV_DEFAULT"
_Z22top_mass_peak_samplingPKfiPiP17curandStateXORWOW:
.text._Z22top_mass_peak_samplingPKfiPiP17curandStateXORWOW:
[----:B------:R-:W0:Y:S08]  /*0000*/  LDC R1, c[0x0][0x37c] ;  /* 0x0000df00ff017b82 */ /* 0x000e300000000800 */
[----:B------:R-:W1:Y:S01]  /*0010*/  S2UR UR4, SR_CTAID.X ;  /* 0x00000000000479c3 */ /* 0x000e620000002500 */
[----:B------:R-:W2:Y:S01]  /*0020*/  S2R R0, SR_TID.X ;  /* 0x0000000000007919 */ /* 0x000ea20000002100 */
[----:B------:R-:W3:Y:S01]  /*0030*/  LDCU UR5, c[0x0][0x360] ;  /* 0x00006c00ff0577ac */ /* 0x000ee20008000800 */
[----:B0-----:R-:W-:Y:S01]  /*0040*/  IADD3 R1, PT, PT, R1, -0x8000, RZ ;  /* 0xffff800001017810 */ /* 0x001fe20007ffe0ff */
[----:B-1----:R-:W-:-:S04]  /*0050*/  UIADD3 UR4, UPT, UPT, URZ, -UR4, URZ ;  /* 0x80000004ff047290 */ /* 0x002fc8000fffe0ff */
[----:B---3--:R-:W-:-:S06]  /*0060*/  UIMAD UR5, UR4, UR5, URZ ;  /* 0x00000005040572a4 */ /* 0x008fcc000f8e02ff */
[----:B--2---:R-:W-:-:S13]  /*0070*/  ISETP.NE.AND P0, PT, R0, UR5, PT ;  /* 0x0000000500007c0c */ /* 0x004fda000bf05270 */
[----:B------:R-:W-:Y:S05]  /*0080*/  @P0 EXIT ;  /* 0x000000000000094d */ /* 0x000fea0003800000 */
[----:B------:R-:W0:Y:S01]  /*0090*/  LDCU UR4, c[0x0][0x388] ;  /* 0x00007100ff0477ac */ /* 0x000e220008000800 */
[----:B------:R-:W-:Y:S01]  /*00a0*/  HFMA2 R9, -RZ, RZ, 0, 0 ;  /* 0x00000000ff097431 */ /* 0x000fe200000001ff */
[----:B------:R-:W1:Y:S01]  /*00b0*/  LDCU.64 UR10, c[0x0][0x358] ;  /* 0x00006b00ff0a77ac */ /* 0x000e620008000a00 */
[----:B0-----:R-:W-:-:S09]  /*00c0*/  UISETP.GE.AND UP0, UPT, UR4, 0x1, UPT ;  /* 0x000000010400788c */ /* 0x001fd2000bf06270 */
[----:B-1----:R-:W-:Y:S05]  /*00d0*/  BRA.U !UP0, `(.L_x_0) ;  /* 0x0000000908007547 */ /* 0x002fea000b800000 */
[----:B------:R-:W-:Y:S01]  /*00e0*/  UISETP.GE.U32.AND UP1, UPT, UR4, 0x4, UPT ;  /* 0x000000040400788c */ /* 0x000fe2000bf26070 */
[----:B------:R-:W-:Y:S01]  /*00f0*/  IMAD.MOV.U32 R9, RZ, RZ, RZ ;  /* 0x000000ffff097224 */ /* 0x000fe200078e00ff */
[----:B------:R-:W-:Y:S01]  /*0100*/  ULOP3.LUT UR9, UR4, 0x3, URZ, 0xc0, !UPT ;  /* 0x0000000304097892 */ /* 0x000fe2000f8ec0ff */
[----:B------:R-:W-:Y:S01]  /*0110*/  MOV R0, RZ ;  /* 0x000000ff00007202 */ /* 0x000fe20000000f00 */
[----:B------:R-:W-:Y:S02]  /*0120*/  UIADD3 UR8, UPT, UPT, UR4, -0x1, URZ ;  /* 0xffffffff04087890 */ /* 0x000fe4000fffe0ff */
[----:B------:R-:W-:-:S03]  /*0130*/  UISETP.NE.AND UP0, UPT, UR9, URZ, UPT ;  /* 0x000000ff0900728c */ /* 0x000fc6000bf05270 */
[----:B------:R-:W-:Y:S08]  /*0140*/  BRA.U !UP1, `(.L_x_1) ;  /* 0x00000005090c7547 */ /* 0x000ff0000b800000 */
[----:B------:R-:W0:Y:S01]  /*0150*/  LDCU.64 UR6, c[0x0][0x380] ;  /* 0x00007000ff0677ac */ /* 0x000e220008000a00 */
[----:B------:R-:W-:Y:S01]  /*0160*/  IADD3 R4, PT, PT, R1, 0x8, RZ ;  /* 0x0000000801047810 */ /* 0x000fe20007ffe0ff */
[----:B------:R-:W-:Y:S01]  /*0170*/  IMAD.MOV.U32 R9, RZ, RZ, RZ ;  /* 0x000000ffff097224 */ /* 0x000fe200078e00ff */
[----:B------:R-:W-:Y:S01]  /*0180*/  MOV R5, RZ ;  /* 0x000000ff00057202 */ /* 0x000fe20000000f00 */
[----:B------:R-:W-:-:S06]  /*0190*/  ULOP3.LUT UR4, UR4, 0x7ffffffc, URZ, 0xc0, !UPT ;  /* 0x7ffffffc04047892 */ /* 0x000fcc000f8ec0ff */
[----:B------:R-:W-:Y:S01]  /*01a0*/  MOV R0, UR4 ;  /* 0x0000000400007c02 */ /* 0x000fe20008000f00 */
[----:B0-----:R-:W-:-:S04]  /*01b0*/  UIADD3 UR5, UP1, UPT, UR6, 0x8, URZ ;  /* 0x0000000806057890 */ /* 0x001fc8000ff3e0ff */
[----:B------:R-:W-:Y:S02]  /*01c0*/  UIADD3.X UR6, UPT, UPT, URZ, UR7, URZ, UP1, !UPT ;  /* 0x00000007ff067290 */ /* 0x000fe40008ffe4ff */
[----:B------:R-:W-:-:S04]  /*01d0*/  IMAD.U32 R2, RZ, RZ, UR5 ;  /* 0x00000005ff027e24 */ /* 0x000fc8000f8e00ff */
[----:B------:R-:W-:-:S07]  /*01e0*/  MOV R3, UR6 ;  /* 0x0000000600037c02 */ /* 0x000fce0008000f00 */
.L_x_2:
[C---:B------:R-:W-:Y:S01]  /*01f0*/  IADD3 R6, PT, PT, R5.reuse, 0x3, RZ ;  /* 0x0000000305067810 */ /* 0x040fe20007ffe0ff */
[----:B------:R-:W-:Y:S01]  /*0200*/  HFMA2 R15, -RZ, RZ, 0, 0 ;  /* 0x00000000ff0f7431 */ /* 0x000fe200000001ff */
[C---:B------:R-:W-:Y:S01]  /*0210*/  ISETP.NE.AND P0, PT, R5.reuse, RZ, PT ;  /* 0x000000ff0500720c */ /* 0x040fe20003f05270 */
[----:B------:R-:W2:Y:S01]  /*0220*/  LDG.E R10, desc[UR10][R2.64+-0x4] ;  /* 0xfffffc0a020a7981 */ /* 0x000ea2000c1e1900 */
[----:B------:R-:W-:Y:S01]  /*0230*/  ISETP.GE.AND P1, PT, R6, UR8, PT ;  /* 0x0000000806007c0c */ /* 0x000fe2000bf26270 */
[----:B------:R-:W-:Y:S02]  /*0240*/  IMAD.MOV.U32 R7, RZ, RZ, RZ ;  /* 0x000000ffff077224 */ /* 0x000fe400078e00ff */
[----:B------:R-:W3:Y:S04]  /*0250*/  LDG.E R6, desc[UR10][R2.64+0x4] ;  /* 0x0000040a02067981 */ /* 0x000ee8000c1e1900 */
[----:B------:R-:W4:Y:S04]  /*0260*/  LDG.E R13, desc[UR10][R2.64] ;  /* 0x0000000a020d7981 */ /* 0x000f28000c1e1900 */
[----:B------:R-:W5:Y:S04]  /*0270*/  LDG.E R16, desc[UR10][R2.64+-0x8] ;  /* 0xfffff80a02107981 */ /* 0x000f68000c1e1900 */
[----:B------:R-:W5:Y:S04]  /*0280*/  @P0 LDG.E R7, desc[UR10][R2.64+-0xc] ;  /* 0xfffff40a02070981 */ /* 0x000f68000c1e1900 */
[----:B------:R-:W5:Y:S01]  /*0290*/  @!P1 LDG.E R15, desc[UR10][R2.64+0x8] ;  /* 0x0000080a020f9981 */ /* 0x000f62000c1e1900 */
[C---:B------:R-:W-:Y:S01]  /*02a0*/  VIADD R11, R5.reuse, 0x2 ;  /* 0x00000002050b7836 */ /* 0x040fe20000000000 */
[----:B------:R-:W-:-:S02]  /*02b0*/  IADD3 R8, PT, PT, R5, 0x1, RZ ;  /* 0x0000000105087810 */ /* 0x000fc40007ffe0ff */
[----:B------:R-:W-:Y:S02]  /*02c0*/  ISETP.GE.AND P0, PT, R5, UR8, PT ;  /* 0x0000000805007c0c */ /* 0x000fe4000bf06270 */
[----:B------:R-:W-:Y:S02]  /*02d0*/  ISETP.GE.AND P2, PT, R11, UR8, PT ;  /* 0x000000080b007c0c */ /* 0x000fe4000bf46270 */
[----:B------:R-:W-:Y:S01]  /*02e0*/  ISETP.GE.AND P1, PT, R8, UR8, PT ;  /* 0x0000000808007c0c */ /* 0x000fe2000bf26270 */
[----:B------:R-:W-:Y:S01]  /*02f0*/  HFMA2 R11, -RZ, RZ, 0, 0 ;  /* 0x00000000ff0b7431 */ /* 0x000fe200000001ff */
[----:B------:R-:W-:Y:S01]  /*0300*/  MOV R8, RZ ;  /* 0x000000ff00087202 */ /* 0x000fe20000000f00 */
[----:B------:R-:W-:Y:S02]  /*0310*/  HFMA2 R14, -RZ, RZ, 1.875, 0 ;  /* 0x3f800000ff0e7431 */ /* 0x000fe400000001ff */
[----:B------:R-:W-:Y:S01]  /*0320*/  IMAD.MOV.U32 R12, RZ, RZ, RZ ;  /* 0x000000ffff0c7224 */ /* 0x000fe200078e00ff */
[----:B------:R-:W-:-:S03]  /*0330*/  IADD3 R5, PT, PT, R5, 0x4, RZ ;  /* 0x0000000405057810 */ /* 0x000fc60007ffe0ff */
[----:B--2---:R-:W-:Y:S02]  /*0340*/  @!P0 MOV R8, R10 ;  /* 0x0000000a00088202 */ /* 0x004fe40000000f00 */
[----:B---3--:R-:W-:Y:S02]  /*0350*/  @!P2 IMAD.MOV.U32 R12, RZ, RZ, R6 ;  /* 0x000000ffff0ca224 */ /* 0x008fe400078e0006 */
[----:B----4-:R-:W-:-:S03]  /*0360*/  @!P1 MOV R11, R13 ;  /* 0x0000000d000b9202 */ /* 0x010fc60000000f00 */
[----:B------:R-:W-:Y:S02]  /*0370*/  FSETP.GT.AND P4, PT, R13, R12, PT ;  /* 0x0000000c0d00720b */ /* 0x000fe40003f84000 */
[----:B-----5:R-:W-:Y:S02]  /*0380*/  FSETP.GT.AND P6, PT, R16, R8, PT ;  /* 0x000000081000720b */ /* 0x020fe40003fc4000 */
[----:B------:R-:W-:Y:S02]  /*0390*/  FSETP.GT.AND P5, PT, R10, R11, PT ;  /* 0x0000000b0a00720b */ /* 0x000fe40003fa4000 */
[----:B------:R-:W-:Y:S02]  /*03a0*/  FSETP.GT.AND P2, PT, R16, R7, PT ;  /* 0x000000071000720b */ /* 0x000fe40003f44000 */
[----:B------:R-:W-:Y:S02]  /*03b0*/  FSEL R7, R14, 1.2999999523162841797, !P6 ;  /* 0x3fa666660e077808 */ /* 0x000fe40007000000 */
[----:B------:R-:W-:-:S02]  /*03c0*/  FSETP.GT.AND P3, PT, R6, R15, PT ;  /* 0x0000000f0600720b */ /* 0x000fc40003f64000 */
[C---:B------:R-:W-:Y:S02]  /*03d0*/  FSEL R8, R14.reuse, 1.2999999523162841797, !P5 ;  /* 0x3fa666660e087808 */ /* 0x040fe40006800000 */
[----:B------:R-:W-:Y:S02]  /*03e0*/  FSEL R12, R14, 1.2999999523162841797, !P4 ;  /* 0x3fa666660e0c7808 */ /* 0x000fe40006000000 */
[----:B------:R-:W-:Y:S02]  /*03f0*/  FSETP.GT.AND P6, PT, R6, R13, PT ;  /* 0x0000000d0600720b */ /* 0x000fe40003fc4000 */
[----:B------:R-:W-:Y:S02]  /*0400*/  FSEL R14, R14, 1.2999999523162841797, !P3 ;  /* 0x3fa666660e0e7808 */ /* 0x000fe40005800000 */
[----:B------:R-:W-:Y:S02]  /*0410*/  FSETP.GT.AND P1, PT, R10, R16, PT ;  /* 0x000000100a00720b */ /* 0x000fe40003f24000 */
[----:B------:R-:W-:-:S02]  /*0420*/  FSEL R7, R7, 1, P2 ;  /* 0x3f80000007077808 */ /* 0x000fc40001000000 */
[----:B------:R-:W-:Y:S02]  /*0430*/  FSETP.GT.AND P0, PT, R13, R10, PT ;  /* 0x0000000a0d00720b */ /* 0x000fe40003f04000 */
[----:B------:R-:W-:Y:S01]  /*0440*/  FSEL R15, R14, 1, P6 ;  /* 0x3f8000000e0f7808 */ /* 0x000fe20003000000 */
[----:B------:R-:W-:Y:S01]  /*0450*/  FMUL R7, R16, R7 ;  /* 0x0000000710077220 */ /* 0x000fe20000400000 */
[----:B------:R-:W-:Y:S02]  /*0460*/  FSEL R11, R8, 1, P1 ;  /* 0x3f800000080b7808 */ /* 0x000fe40000800000 */
[----:B------:R-:W-:Y:S02]  /*0470*/  FSEL R12, R12, 1, P0 ;  /* 0x3f8000000c0c7808 */ /* 0x000fe40000000000 */
[----:B------:R-:W-:Y:S01]  /*0480*/  ISETP.NE.AND P0, PT, R5, R0, PT ;  /* 0x000000000500720c */ /* 0x000fe20003f05270 */
[----:B------:R-:W-:Y:S01]  /*0490*/  FMUL R15, R6, R15 ;  /* 0x0000000f060f7220 */ /* 0x000fe20000400000 */
[----:B------:R-:W-:Y:S01]  /*04a0*/  FMUL R11, R10, R11 ;  /* 0x0000000b0a0b7220 */ /* 0x000fe20000400000 */
[----:B------:R-:W-:Y:S01]  /*04b0*/  FADD R6, R7, R9 ;  /* 0x0000000907067221 */ /* 0x000fe20000000000 */
[----:B------:R-:W-:-:S03]  /*04c0*/  FMUL R13, R13, R12 ;  /* 0x0000000c0d0d7220 */ /* 0x000fc60000400000 */
[----:B------:R-:W-:Y:S01]  /*04d0*/  FADD R6, R6, R11 ;  /* 0x0000000b06067221 */ /* 0x000fe20000000000 */
[----:B------:R-:W-:-:S03]  /*04e0*/  IADD3 R2, P1, PT, R2, 0x10, RZ ;  /* 0x0000001002027810 */ /* 0x000fc60007f3e0ff */
[----:B------:R-:W-:Y:S01]  /*04f0*/  FADD R6, R6, R13 ;  /* 0x0000000d06067221 */ /* 0x000fe20000000000 */
[----:B------:R-:W-:Y:S01]  /*0500*/  STL [R4+-0x8], R7 ;  /* 0xfffff80704007387 */ /* 0x000fe20000100800 */
[----:B------:R-:W-:Y:S02]  /*0510*/  IMAD.X R3, RZ, RZ, R3, P1 ;  /* 0x000000ffff037224 */ /* 0x000fe400008e0603 */
[----:B------:R-:W-:Y:S01]  /*0520*/  FADD R9, R6, R15 ;  /* 0x0000000f06097221 */ /* 0x000fe20000000000 */
[----:B------:R-:W-:Y:S04]  /*0530*/  STL [R4+-0x4], R11 ;  /* 0xfffffc0b04007387 */ /* 0x000fe80000100800 */
[----:B------:R-:W-:Y:S04]  /*0540*/  STL [R4], R13 ;  /* 0x0000000d04007387 */ /* 0x000fe80000100800 */
[----:B------:R0:W-:Y:S02]  /*0550*/  STL [R4+0x4], R15 ;  /* 0x0000040f04007387 */ /* 0x0001e40000100800 */
[----:B0-----:R-:W-:Y:S01]  /*0560*/  IADD3 R4, PT, PT, R4, 0x10, RZ ;  /* 0x0000001004047810 */ /* 0x001fe20007ffe0ff */
[----:B------:R-:W-:Y:S06]  /*0570*/  @P0 BRA `(.L_x_2) ;  /* 0xfffffffc001c0947 */ /* 0x000fec000383ffff */
.L_x_1:
[----:B------:R-:W-:Y:S05]  /*0580*/  BRA.U !UP0, `(.L_x_0) ;  /* 0x0000000108d47547 */ /* 0x000fea000b800000 */
[----:B------:R-:W0:Y:S01]  /*0590*/  LDCU UR4, c[0x0][0x388] ;  /* 0x00007100ff0477ac */ /* 0x000e220008000800 */
[----:B------:R-:W-:Y:S02]  /*05a0*/  UISETP.NE.AND UP0, UPT, UR9, 0x1, UPT ;  /* 0x000000010900788c */ /* 0x000fe4000bf05270 */
[----:B0-----:R-:W-:-:S04]  /*05b0*/  ULOP3.LUT UR4, UR4, 0x1, URZ, 0xc0, !UPT ;  /* 0x0000000104047892 */ /* 0x001fc8000f8ec0ff */
[----:B------:R-:W-:-:S03]  /*05c0*/  UISETP.NE.U32.AND UP1, UPT, UR4, 0x1, UPT ;  /* 0x000000010400788c */ /* 0x000fc6000bf25070 */
[----:B------:R-:W-:Y:S08]  /*05d0*/  BRA.U !UP0, `(.L_x_3) ;  /* 0x0000000108787547 */ /* 0x000ff0000b800000 */
[----:B------:R-:W0:Y:S01]  /*05e0*/  LDC.64 R2, c[0x0][0x380] ;  /* 0x0000e000ff027b82 */ /* 0x000e220000000a00 */
[C---:B------:R-:W-:Y:S01]  /*05f0*/  IADD3 R4, PT, PT, R0.reuse, 0x1, RZ ;  /* 0x0000000100047810 */ /* 0x040fe20007ffe0ff */
[----:B------:R-:W-:Y:S01]  /*0600*/  IMAD.MOV.U32 R7, RZ, RZ, RZ ;  /* 0x000000ffff077224 */ /* 0x000fe200078e00ff */
[----:B------:R-:W-:Y:S02]  /*0610*/  ISETP.NE.AND P0, PT, R0, RZ, PT ;  /* 0x000000ff0000720c */ /* 0x000fe40003f05270 */
[----:B------:R-:W-:Y:S02]  /*0620*/  ISETP.GE.AND P1, PT, R4, UR8, PT ;  /* 0x0000000804007c0c */ /* 0x000fe4000bf26270 */
[----:B------:R-:W-:Y:S01]  /*0630*/  CS2R R4, SRZ ;  /* 0x0000000000047805 */ /* 0x000fe2000001ff00 */
[----:B0-----:R-:W-:-:S05]  /*0640*/  IMAD.WIDE.U32 R2, R0, 0x4, R2 ;  /* 0x0000000400027825 */ /* 0x001fca00078e0002 */
[----:B------:R-:W2:Y:S05]  /*0650*/  LDG.E R6, desc[UR10][R2.64+0x4] ;  /* 0x0000040a02067981 */ /* 0x000eaa000c1e1900 */
[----:B------:R-:W3:Y:S04]  /*0660*/  @!P1 LDG.E R7, desc[UR10][R2.64+0x8] ;  /* 0x0000080a02079981 */ /* 0x000ee8000c1e1900 */
[----:B------:R-:W4:Y:S04]  /*0670*/  LDG.E R11, desc[UR10][R2.64] ;  /* 0x0000000a020b7981 */ /* 0x000f28000c1e1900 */
[----:B------:R0:W5:Y:S01]  /*0680*/  @P0 LDG.E R4, desc[UR10][R2.64+-0x4] ;  /* 0xfffffc0a02040981 */ /* 0x000162000c1e1900 */
[C---:B------:R-:W-:Y:S01]  /*0690*/  ISETP.GE.AND P0, PT, R0.reuse, UR8, PT ;  /* 0x0000000800007c0c */ /* 0x040fe2000bf06270 */
[C---:B0-----:R-:W-:Y:S01]  /*06a0*/  IMAD R3, R0.reuse, 0x4, R1 ;  /* 0x0000000400037824 */ /* 0x041fe200078e0201 */
[----:B------:R-:W-:-:S11]  /*06b0*/  IADD3 R0, PT, PT, R0, 0x2, RZ ;  /* 0x0000000200007810 */ /* 0x000fd60007ffe0ff */
[----:B--2---:R-:W-:Y:S02]  /*06c0*/  @!P0 MOV R5, R6 ;  /* 0x0000000600058202 */ /* 0x004fe40000000f00 */
[C---:B---3--:R-:W-:Y:S01]  /*06d0*/  FSETP.GT.AND P3, PT, R6.reuse, R7, PT ;  /* 0x000000070600720b */ /* 0x048fe20003f64000 */
[----:B------:R-:W-:Y:S01]  /*06e0*/  HFMA2 R7, -RZ, RZ, 1.875, 0 ;  /* 0x3f800000ff077431 */ /* 0x000fe200000001ff */
[C---:B----4-:R-:W-:Y:S02]  /*06f0*/  FSETP.GT.AND P1, PT, R11.reuse, R5, PT ;  /* 0x000000050b00720b */ /* 0x050fe40003f24000 */
[----:B------:R-:W-:Y:S02]  /*0700*/  FSETP.GT.AND P2, PT, R6, R11, PT ;  /* 0x0000000b0600720b */ /* 0x000fe40003f44000 */
[----:B-----5:R-:W-:Y:S02]  /*0710*/  FSETP.GT.AND P0, PT, R11, R4, PT ;  /* 0x000000040b00720b */ /* 0x020fe40003f04000 */
[----:B------:R-:W-:-:S02]  /*0720*/  FSEL R5, R7, 1.2999999523162841797, !P3 ;  /* 0x3fa6666607057808 */ /* 0x000fc40005800000 */
[----:B------:R-:W-:Y:S02]  /*0730*/  FSEL R4, R7, 1.2999999523162841797, !P1 ;  /* 0x3fa6666607047808 */ /* 0x000fe40004800000 */
[----:B------:R-:W-:Y:S02]  /*0740*/  FSEL R5, R5, 1, P2 ;  /* 0x3f80000005057808 */ /* 0x000fe40001000000 */
[----:B------:R-:W-:-:S03]  /*0750*/  FSEL R4, R4, 1, P0 ;  /* 0x3f80000004047808 */ /* 0x000fc60000000000 */
[----:B------:R-:W-:Y:S02]  /*0760*/  FMUL R6, R6, R5 ;  /* 0x0000000506067220 */ /* 0x000fe40000400000 */
[----:B------:R-:W-:-:S03]  /*0770*/  FMUL R4, R11, R4 ;  /* 0x000000040b047220 */ /* 0x000fc60000400000 */
[----:B------:R0:W-:Y:S01]  /*0780*/  STL [R3+0x4], R6 ;  /* 0x0000040603007387 */ /* 0x0001e20000100800 */
[----:B------:R-:W-:-:S03]  /*0790*/  FADD R9, R9, R4 ;  /* 0x0000000409097221 */ /* 0x000fc60000000000 */
[----:B------:R0:W-:Y:S01]  /*07a0*/  STL [R3], R4 ;  /* 0x0000000403007387 */ /* 0x0001e20000100800 */
[----:B------:R-:W-:-:S07]  /*07b0*/  FADD R9, R9, R6 ;  /* 0x0000000609097221 */ /* 0x000fce0000000000 */
.L_x_3:
[----:B------:R-:W-:Y:S05]  /*07c0*/  BRA.U UP1, `(.L_x_0) ;  /* 0x0000000101447547 */ /* 0x000fea000b800000 */
[----:B0-----:R-:W0:Y:S01]  /*07d0*/  LDC.64 R2, c[0x0][0x380] ;  /* 0x0000e000ff027b82 */ /* 0x001e220000000a00 */
[C---:B------:R-:W-:Y:S02]  /*07e0*/  ISETP.GE.AND P1, PT, R0.reuse, UR8, PT ;  /* 0x0000000800007c0c */ /* 0x040fe4000bf26270 */
[----:B------:R-:W-:Y:S02]  /*07f0*/  CS2R R4, SRZ ;  /* 0x0000000000047805 */ /* 0x000fe4000001ff00 */
[C---:B------:R-:W-:Y:S01]  /*0800*/  ISETP.NE.AND P0, PT, R0.reuse, RZ, PT ;  /* 0x000000ff0000720c */ /* 0x040fe20003f05270 */
[----:B0-----:R-:W-:-:S08]  /*0810*/  IMAD.WIDE R2, R0, 0x4, R2 ;  /* 0x0000000400027825 */ /* 0x001fd000078e0202 */
[----:B------:R-:W2:Y:S04]  /*0820*/  @!P1 LDG.E R5, desc[UR10][R2.64+0x4] ;  /* 0x0000040a02059981 */ /* 0x000ea8000c1e1900 */
[----:B------:R-:W2:Y:S04]  /*0830*/  LDG.E R6, desc[UR10][R2.64] ;  /* 0x0000000a02067981 */ /* 0x000ea8000c1e1900 */
[----:B------:R-:W3:Y:S01]  /*0840*/  @P0 LDG.E R4, desc[UR10][R2.64+-0x4] ;  /* 0xfffffc0a02040981 */ /* 0x000ee2000c1e1900 */
[----:B------:R-:W-:Y:S02]  /*0850*/  MOV R7, 0x3f800000 ;  /* 0x3f80000000077802 */ /* 0x000fe40000000f00 */
[----:B--2---:R-:W-:-:S02]  /*0860*/  FSETP.GT.AND P1, PT, R6, R5, PT ;  /* 0x000000050600720b */ /* 0x004fc40003f24000 */
[----:B---3--:R-:W-:Y:S02]  /*0870*/  FSETP.GT.AND P0, PT, R6, R4, PT ;  /* 0x000000040600720b */ /* 0x008fe40003f04000 */
[----:B------:R-:W-:Y:S01]  /*0880*/  FSEL R4, R7, 1.2999999523162841797, !P1 ;  /* 0x3fa6666607047808 */ /* 0x000fe20004800000 */
[----:B------:R-:W-:-:S03]  /*0890*/  IMAD R7, R0, 0x4, R1 ;  /* 0x0000000400077824 */ /* 0x000fc600078e0201 */
[----:B------:R-:W-:-:S05]  /*08a0*/  FSEL R5, R4, 1, P0 ;  /* 0x3f80000004057808 */ /* 0x000fca0000000000 */
[----:B------:R-:W-:-:S04]  /*08b0*/  FMUL R6, R6, R5 ;  /* 0x0000000506067220 */ /* 0x000fc80000400000 */
[----:B------:R-:W-:Y:S01]  /*08c0*/  FADD R9, R9, R6 ;  /* 0x0000000609097221 */ /* 0x000fe20000000000 */
[----:B------:R1:W-:Y:S06]  /*08d0*/  STL [R7], R6 ;  /* 0x0000000607007387 */ /* 0x0003ec0000100800 */
.L_x_0:
[----:B------:R-:W2:Y:S02]  /*08e0*/  LDC R0, c[0x0][0x388] ;  /* 0x0000e200ff007b82 */ /* 0x000ea40000000800 */
[----:B--2---:R-:W-:-:S13]  /*08f0*/  ISETP.GE.AND P0, PT, R0, 0x1, PT ;  /* 0x000000010000780c */ /* 0x004fda0003f06270 */
[----:B------:R-:W-:Y:S05]  /*0900*/  @!P0 BRA `(.L_x_4) ;  /* 0x00000018002c8947 */ /* 0x000fea0003800000 */
[C---:B------:R-:W-:Y:S01]  /*0910*/  ISETP.GE.U32.AND P0, PT, R0.reuse, 0x10, PT ;  /* 0x000000100000780c */ /* 0x040fe20003f06070 */
[----:B0-----:R-:W-:Y:S01]  /*0920*/  HFMA2 R3, -RZ, RZ, 0, 0 ;  /* 0x00000000ff037431 */ /* 0x001fe200000001ff */
[----:B------:R-:W-:-:S11]  /*0930*/  LOP3.LUT R8, R0, 0xf, RZ, 0xc0, !PT ;  /* 0x0000000f00087812 */ /* 0x000fd600078ec0ff */
[----:B------:R-:W-:Y:S05]  /*0940*/  @!P0 BRA `(.L_x_5) ;  /* 0x0000000c00348947 */ /* 0x000fea0003800000 */
[----:B------:R-:W-:Y:S02]  /*0950*/  LOP3.LUT R3, R0, 0x7ffffff0, RZ, 0xc0, !PT ;  /* 0x7ffffff000037812 */ /* 0x000fe400078ec0ff */
[----:B------:R-:W-:-:S03]  /*0960*/  IADD3 R2, PT, PT, R1, 0x20, RZ ;  /* 0x0000002001027810 */ /* 0x000fc60007ffe0ff */
[----:B------:R-:W-:-:S07]  /*0970*/  IMAD.MOV R0, RZ, RZ, -R3 ;  /* 0x000000ffff007224 */ /* 0x000fce00078e0a03 */
.L_x_22:
[----:B-1----:R-:W2:Y:S01]  /*0980*/  LDL.128 R4, [R2+-0x20] ;  /* 0xffffe00002047983 */ /* 0x002ea20000100c00 */
[----:B------:R-:W0:Y:S01]  /*0990*/  MUFU.RCP R10, R9 ;  /* 0x00000009000a7308 */ /* 0x000e220000001000 */
[----:B------:R-:W-:-:S04]  /*09a0*/  IADD3 R0, PT, PT, R0, 0x10, RZ ;  /* 0x0000001000007810 */ /* 0x000fc80007ffe0ff */
[----:B------:R-:W-:Y:S01]  /*09b0*/  ISETP.NE.AND P2, PT, R0, RZ, PT ;  /* 0x000000ff0000720c */ /* 0x000fe20003f45270 */
[----:B0-----:R-:W-:-:S04]  /*09c0*/  FFMA R11, R10, -R9, 1 ;  /* 0x3f8000000a0b7423 */ /* 0x001fc80000000809 */
[----:B------:R-:W-:Y:S01]  /*09d0*/  FFMA R11, R10, R11, R10 ;  /* 0x0000000b0a0b7223 */ /* 0x000fe2000000000a */
[----:B--2---:R-:W0:Y:S03]  /*09e0*/  FCHK P0, R4, R9 ;  /* 0x0000000904007302 */ /* 0x004e260000000000 */
[----:B------:R-:W-:-:S04]  /*09f0*/  FFMA R12, R4, R11, RZ ;  /* 0x0000000b040c7223 */ /* 0x000fc800000000ff */
[----:B------:R-:W-:-:S04]  /*0a00*/  FFMA R10, R12, -R9, R4 ;  /* 0x800000090c0a7223 */ /* 0x000fc80000000004 */
[----:B------:R-:W-:Y:S01]  /*0a10*/  FFMA R12, R11, R10, R12 ;  /* 0x0000000a0b0c7223 */ /* 0x000fe2000000000c */
[----:B0-----:R-:W-:Y:S06]  /*0a20*/  @!P0 BRA `(.L_x_6) ;  /* 0x0000000000108947 */ /* 0x001fec0003800000 */
[----:B------:R-:W-:Y:S02]  /*0a30*/  MOV R24, R4 ;  /* 0x0000000400187202 */ /* 0x000fe40000000f00 */
[----:B------:R-:W-:-:S07]  /*0a40*/  MOV R20, 0xa60 ;  /* 0x00000a6000147802 */ /* 0x000fce0000000f00 */
[----:B------:R-:W-:Y:S05]  /*0a50*/  CALL.REL.NOINC `($__internal_0_$__cuda_sm3x_div_rn_noftz_f32_slowpath) ;  /* 0x0000001800787944 */ /* 0x000fea0003c00000 */
[----:B------:R-:W-:-:S07]  /*0a60*/  IMAD.MOV.U32 R12, RZ, RZ, R15 ;  /* 0x000000ffff0c7224 */ /* 0x000fce00078e000f */
.L_x_6:
[----:B------:R-:W0:Y:S08]  /*0a70*/  MUFU.RCP R4, R9 ;  /* 0x0000000900047308 */ /* 0x000e300000001000 */
[----:B------:R-:W1:Y:S01]  /*0a80*/  FCHK P0, R5, R9 ;  /* 0x0000000905007302 */ /* 0x000e620000000000 */
[----:B0-----:R-:W-:-:S04]  /*0a90*/  FFMA R11, R4, -R9, 1 ;  /* 0x3f800000040b7423 */ /* 0x001fc80000000809 */
[----:B------:R-:W-:-:S04]  /*0aa0*/  FFMA R11, R4, R11, R4 ;  /* 0x0000000b040b7223 */ /* 0x000fc80000000004 */
[----:B------:R-:W-:-:S04]  /*0ab0*/  FFMA R4, R5, R11, RZ ;  /* 0x0000000b05047223 */ /* 0x000fc800000000ff */
[----:B------:R-:W-:-:S04]  /*0ac0*/  FFMA R13, R4, -R9, R5 ;  /* 0x80000009040d7223 */ /* 0x000fc80000000005 */
[----:B------:R-:W-:Y:S01]  /*0ad0*/  FFMA R13, R11, R13, R4 ;  /* 0x0000000d0b0d7223 */ /* 0x000fe20000000004 */
[----:B-1----:R-:W-:Y:S06]  /*0ae0*/  @!P0 BRA `(.L_x_7) ;  /* 0x0000000000108947 */ /* 0x002fec0003800000 */
[----:B------:R-:W-:Y:S02]  /*0af0*/  MOV R24, R5 ;  /* 0x0000000500187202 */ /* 0x000fe40000000f00 */
[----:B------:R-:W-:-:S07]  /*0b00*/  MOV R20, 0xb20 ;  /* 0x00000b2000147802 */ /* 0x000fce0000000f00 */
[----:B------:R-:W-:Y:S05]  /*0b10*/  CALL.REL.NOINC `($__internal_0_$__cuda_sm3x_div_rn_noftz_f32_slowpath) ;  /* 0x0000001800487944 */ /* 0x000fea0003c00000 */
[----:B------:R-:W-:-:S07]  /*0b20*/  MOV R13, R15 ;  /* 0x0000000f000d7202 */ /* 0x000fce0000000f00 */
.L_x_7:
        /* <DEDUP_REMOVED lines=8> */
[----:B------:R-:W-:Y:S01]  /*0bb0*/  IMAD.MOV.U32 R24, RZ, RZ, R6 ;  /* 0x000000ffff187224 */ /* 0x000fe200078e0006 */
[----:B------:R-:W-:-:S07]  /*0bc0*/  MOV R20, 0xbe0 ;  /* 0x00000be000147802 */ /* 0x000fce0000000f00 */
[----:B------:R-:W-:Y:S05]  /*0bd0*/  CALL.REL.NOINC `($__internal_0_$__cuda_sm3x_div_rn_noftz_f32_slowpath) ;  /* 0x0000001800187944 */ /* 0x000fea0003c00000 */
[----:B------:R-:W-:-:S07]  /*0be0*/  MOV R14, R15 ;  /* 0x0000000f000e7202 */ /* 0x000fce0000000f00 */
.L_x_8:
        /* <DEDUP_REMOVED lines=11> */
.L_x_9:
[----:B------:R-:W2:Y:S01]  /*0ca0*/  LDL.128 R4, [R2+-0x10] ;  /* 0xfffff00002047983 */ /* 0x000ea20000100c00 */
[----:B------:R-:W0:Y:S03]  /*0cb0*/  MUFU.RCP R10, R9 ;  /* 0x00000009000a7308 */ /* 0x000e260000001000 */
[----:B------:R1:W-:Y:S01]  /*0cc0*/  STL.128 [R2+-0x20], R12 ;  /* 0xffffe00c02007387 */ /* 0x0003e20000100c00 */
[----:B0-----:R-:W-:-:S04]  /*0cd0*/  FFMA R11, R10, -R9, 1 ;  /* 0x3f8000000a0b7423 */ /* 0x001fc80000000809 */
[----:B------:R-:W-:Y:S01]  /*0ce0*/  FFMA R11, R10, R11, R10 ;  /* 0x0000000b0a0b7223 */ /* 0x000fe2000000000a */
[----:B--2---:R-:W0:Y:S03]  /*0cf0*/  FCHK P0, R4, R9 ;  /* 0x0000000904007302 */ /* 0x004e260000000000 */
[----:B------:R-:W-:-:S04]  /*0d00*/  FFMA R17, R11, R4, RZ ;  /* 0x000000040b117223 */ /* 0x000fc800000000ff */
[----:B------:R-:W-:-:S04]  /*0d10*/  FFMA R16, R17, -R9, R4 ;  /* 0x8000000911107223 */ /* 0x000fc80000000004 */
[----:B------:R-:W-:Y:S01]  /*0d20*/  FFMA R16, R11, R16, R17 ;  /* 0x000000100b107223 */ /* 0x000fe20000000011 */
[----:B01----:R-:W-:Y:S06]  /*0d30*/  @!P0 BRA `(.L_x_10) ;  /* 0x0000000000108947 */ /* 0x003fec0003800000 */
[----:B------:R-:W-:Y:S01]  /*0d40*/  IMAD.MOV.U32 R24, RZ, RZ, R4 ;  /* 0x000000ffff187224 */ /* 0x000fe200078e0004 */
[----:B------:R-:W-:-:S07]  /*0d50*/  MOV R20, 0xd70 ;  /* 0x00000d7000147802 */ /* 0x000fce0000000f00 */
[----:B------:R-:W-:Y:S05]  /*0d60*/  CALL.REL.NOINC `($__internal_0_$__cuda_sm3x_div_rn_noftz_f32_slowpath) ;  /* 0x0000001400b47944 */ /* 0x000fea0003c00000 */
[----:B------:R-:W-:-:S07]  /*0d70*/  MOV R16, R15 ;  /* 0x0000000f00107202 */ /* 0x000fce0000000f00 */
.L_x_10:
        /* <DEDUP_REMOVED lines=11> */
[----:B------:R-:W-:-:S07]  /*0e30*/  IMAD.MOV.U32 R17, RZ, RZ, R15 ;  /* 0x000000ffff117224 */ /* 0x000fce00078e000f */
.L_x_11:
        /* <DEDUP_REMOVED lines=12> */
.L_x_12:
        /* <DEDUP_REMOVED lines=12> */
.L_x_13:
[----:B------:R-:W2:Y:S01]  /*0fc0*/  LDL.128 R4, [R2] ;  /* 0x0000000002047983 */ /* 0x000ea20000100c00 */
        /* <DEDUP_REMOVED lines=9> */
[----:B------:R-:W-:Y:S02]  /*1060*/  MOV R24, R4 ;  /* 0x0000000400187202 */ /* 0x000fe40000000f00 */
[----:B------:R-:W-:-:S07]  /*1070*/  MOV R20, 0x1090 ;  /* 0x0000109000147802 */ /* 0x000fce0000000f00 */
[----:B------:R-:W-:Y:S05]  /*1080*/  CALL.REL.NOINC `($__internal_0_$__cuda_sm3x_div_rn_noftz_f32_slowpath) ;  /* 0x0000001000ec7944 */ /* 0x000fea0003c00000 */
[----:B------:R-:W-:-:S07]  /*1090*/  IMAD.MOV.U32 R12, RZ, RZ, R15 ;  /* 0x000000ffff0c7224 */ /* 0x000fce00078e000f */
.L_x_14:
        /* <DEDUP_REMOVED lines=12> */
.L_x_15:
        /* <DEDUP_REMOVED lines=12> */
.L_x_16:
        /* <DEDUP_REMOVED lines=11> */
.L_x_17:
[----:B------:R-:W2:Y:S01]  /*12d0*/  LDL.128 R4, [R2+0x10] ;  /* 0x0000100002047983 */ /* 0x000ea20000100c00 */
[----:B------:R-:W0:Y:S03]  /*12e0*/  MUFU.RCP R10, R9 ;  /* 0x00000009000a7308 */ /* 0x000e260000001000 */
[----:B------:R1:W-:Y:S01]  /*12f0*/  STL.128 [R2], R12 ;  /* 0x0000000c02007387 */ /* 0x0003e20000100c00 */
        /* <DEDUP_REMOVED lines=11> */
.L_x_18:
        /* <DEDUP_REMOVED lines=12> */
.L_x_19:
        /* <DEDUP_REMOVED lines=12> */
.L_x_20:
        /* <DEDUP_REMOVED lines=12> */
.L_x_21:
[----:B------:R0:W-:Y:S02]  /*15f0*/  STL.128 [R2+0x10], R16 ;  /* 0x0000101002007387 */ /* 0x0001e40000100c00 */
[----:B0-----:R-:W-:Y:S01]  /*1600*/  IADD3 R2, PT, PT, R2, 0x40, RZ ;  /* 0x0000004002027810 */ /* 0x001fe20007ffe0ff */
[----:B------:R-:W-:Y:S06]  /*1610*/  @P2 BRA `(.L_x_22) ;  /* 0xfffffff000d82947 */ /* 0x000fec000383ffff */
.L_x_5:
[----:B------:R-:W-:-:S13]  /*1620*/  ISETP.NE.AND P0, PT, R8, RZ, PT ;  /* 0x000000ff0800720c */ /* 0x000fda0003f05270 */
[----:B------:R-:W-:Y:S05]  /*1630*/  @!P0 BRA `(.L_x_4) ;  /* 0x0000000800e08947 */ /* 0x000fea0003800000 */
[----:B------:R-:W0:Y:S01]  /*1640*/  LDCU UR4, c[0x0][0x388] ;  /* 0x00007100ff0477ac */ /* 0x000e220008000800 */
[----:B------:R-:W-:Y:S01]  /*1650*/  ISETP.GE.U32.AND P0, PT, R8, 0x8, PT ;  /* 0x000000080800780c */ /* 0x000fe20003f06070 */
[----:B0-----:R-:W-:-:S12]  /*1660*/  ULOP3.LUT UR4, UR4, 0x7, URZ, 0xc0, !UPT ;  /* 0x0000000704047892 */ /* 0x001fd8000f8ec0ff */
[----:B------:R-:W-:Y:S05]  /*1670*/  @!P0 BRA `(.L_x_23) ;  /* 0x0000000400988947 */ /* 0x000fea0003800000 */
[----:B------:R-:W-:-:S05]  /*1680*/  LEA R0, R3, R1, 0x2 ;  /* 0x0000000103007211 */ /* 0x000fca00078e10ff */
[----:B------:R-:W2:Y:S01]  /*1690*/  LDL R24, [R0] ;  /* 0x0000000000187983 */ /* 0x000ea20000100800 */
[----:B------:R-:W0:Y:S02]  /*16a0*/  MUFU.RCP R2, R9 ;  /* 0x0000000900027308 */ /* 0x000e240000001000 */
[----:B0-----:R-:W-:-:S04]  /*16b0*/  FFMA R5, R2, -R9, 1 ;  /* 0x3f80000002057423 */ /* 0x001fc80000000809 */
[----:B------:R-:W-:Y:S02]  /*16c0*/  FFMA R2, R2, R5, R2 ;  /* 0x0000000502027223 */ /* 0x000fe40000000002 */
[----:B--2---:R-:W0:Y:S02]  /*16d0*/  FCHK P0, R24, R9 ;  /* 0x0000000918007302 */ /* 0x004e240000000000 */
[----:B------:R-:W-:-:S04]  /*16e0*/  FFMA R4, R2, R24, RZ ;  /* 0x0000001802047223 */ /* 0x000fc800000000ff */
[----:B------:R-:W-:-:S04]  /*16f0*/  FFMA R5, R4, -R9, R24 ;  /* 0x8000000904057223 */ /* 0x000fc80000000018 */
[----:B------:R-:W-:Y:S01]  /*1700*/  FFMA R15, R2, R5, R4 ;  /* 0x00000005020f7223 */ /* 0x000fe20000000004 */
[----:B0-----:R-:W-:Y:S06]  /*1710*/  @!P0 BRA `(.L_x_24) ;  /* 0x0000000000088947 */ /* 0x001fec0003800000 */
[----:B------:R-:W-:-:S07]  /*1720*/  MOV R20, 0x1740 ;  /* 0x0000174000147802 */ /* 0x000fce0000000f00 */
[----:B-1----:R-:W-:Y:S05]  /*1730*/  CALL.REL.NOINC `($__internal_0_$__cuda_sm3x_div_rn_noftz_f32_slowpath) ;  /* 0x0000000c00407944 */ /* 0x002fea0003c00000 */
.L_x_24:
[----:B------:R-:W2:Y:S01]  /*1740*/  LDL R24, [R0+0x4] ;  /* 0x0000040000187983 */ /* 0x000ea20000100800 */
[----:B------:R-:W0:Y:S03]  /*1750*/  MUFU.RCP R2, R9 ;  /* 0x0000000900027308 */ /* 0x000e260000001000 */
[----:B------:R3:W-:Y:S01]  /*1760*/  STL [R0], R15 ;  /* 0x0000000f00007387 */ /* 0x0007e20000100800 */
[----:B0-----:R-:W-:-:S04]  /*1770*/  FFMA R5, R2, -R9, 1 ;  /* 0x3f80000002057423 */ /* 0x001fc80000000809 */
[----:B------:R-:W-:Y:S01]  /*1780*/  FFMA R2, R2, R5, R2 ;  /* 0x0000000502027223 */ /* 0x000fe20000000002 */
[----:B--2---:R-:W0:Y:S03]  /*1790*/  FCHK P0, R24, R9 ;  /* 0x0000000918007302 */ /* 0x004e260000000000 */
[----:B------:R-:W-:-:S04]  /*17a0*/  FFMA R4, R2, R24, RZ ;  /* 0x0000001802047223 */ /* 0x000fc800000000ff */
[----:B------:R-:W-:-:S04]  /*17b0*/  FFMA R5, R4, -R9, R24 ;  /* 0x8000000904057223 */ /* 0x000fc80000000018 */
[----:B------:R-:W-:Y:S01]  /*17c0*/  FFMA R5, R2, R5, R4 ;  /* 0x0000000502057223 */ /* 0x000fe20000000004 */
[----:B0--3--:R-:W-:Y:S06]  /*17d0*/  @!P0 BRA `(.L_x_25) ;  /* 0x00000000000c8947 */ /* 0x009fec0003800000 */
[----:B------:R-:W-:-:S07]  /*17e0*/  MOV R20, 0x1800 ;  /* 0x0000180000147802 */ /* 0x000fce0000000f00 */
[----:B-1----:R-:W-:Y:S05]  /*17f0*/  CALL.REL.NOINC `($__internal_0_$__cuda_sm3x_div_rn_noftz_f32_slowpath) ;  /* 0x0000000c00107944 */ /* 0x002fea0003c00000 */
[----:B------:R-:W-:-:S07]  /*1800*/  IMAD.MOV.U32 R5, RZ, RZ, R15 ;  /* 0x000000ffff057224 */ /* 0x000fce00078e000f */
.L_x_25:
[----:B------:R-:W2:Y:S01]  /*1810*/  LDL R24, [R0+0x8] ;  /* 0x0000080000187983 */ /* 0x000ea20000100800 */
[----:B------:R-:W1:Y:S03]  /*1820*/  MUFU.RCP R2, R9 ;  /* 0x0000000900027308 */ /* 0x000e660000001000 */
[----:B------:R0:W-:Y:S01]  /*1830*/  STL [R0+0x4], R5 ;  /* 0x0000040500007387 */ /* 0x0001e20000100800 */
[----:B-1----:R-:W-:-:S04]  /*1840*/  FFMA R7, R2, -R9, 1 ;  /* 0x3f80000002077423 */ /* 0x002fc80000000809 */
[----:B------:R-:W-:Y:S01]  /*1850*/  FFMA R2, R2, R7, R2 ;  /* 0x0000000702027223 */ /* 0x000fe20000000002 */
[----:B--2---:R-:W1:Y:S03]  /*1860*/  FCHK P0, R24, R9 ;  /* 0x0000000918007302 */ /* 0x004e660000000000 */
[----:B------:R-:W-:-:S04]  /*1870*/  FFMA R4, R2, R24, RZ ;  /* 0x0000001802047223 */ /* 0x000fc800000000ff */
[----:B------:R-:W-:-:S04]  /*1880*/  FFMA R7, R4, -R9, R24 ;  /* 0x8000000904077223 */ /* 0x000fc80000000018 */
[----:B------:R-:W-:Y:S01]  /*1890*/  FFMA R15, R2, R7, R4 ;  /* 0x00000007020f7223 */ /* 0x000fe20000000004 */
[----:B01----:R-:W-:Y:S06]  /*18a0*/  @!P0 BRA `(.L_x_26) ;  /* 0x0000000000088947 */ /* 0x003fec0003800000 */
[----:B------:R-:W-:-:S07]  /*18b0*/  MOV R20, 0x18d0 ;  /* 0x000018d000147802 */ /* 0x000fce0000000f00 */
[----:B------:R-:W-:Y:S05]  /*18c0*/  CALL.REL.NOINC `($__internal_0_$__cuda_sm3x_div_rn_noftz_f32_slowpath) ;  /* 0x0000000800dc7944 */ /* 0x000fea0003c00000 */
.L_x_26:
[----:B------:R-:W2:Y:S01]  /*18d0*/  LDL R24, [R0+0xc] ;  /* 0x00000c0000187983 */ /* 0x000ea20000100800 */
[----:B------:R-:W0:Y:S03]  /*18e0*/  MUFU.RCP R2, R9 ;  /* 0x0000000900027308 */ /* 0x000e260000001000 */
[----:B------:R1:W-:Y:S01]  /*18f0*/  STL [R0+0x8], R15 ;  /* 0x0000080f00007387 */ /* 0x0003e20000100800 */
[----:B0-----:R-:W-:-:S04]  /*1900*/  FFMA R5, R2, -R9, 1 ;  /* 0x3f80000002057423 */ /* 0x001fc80000000809 */
[----:B------:R-:W-:Y:S01]  /*1910*/  FFMA R2, R2, R5, R2 ;  /* 0x0000000502027223 */ /* 0x000fe20000000002 */
[----:B--2---:R-:W0:Y:S03]  /*1920*/  FCHK P0, R24, R9 ;  /* 0x0000000918007302 */ /* 0x004e260000000000 */
[----:B------:R-:W-:-:S04]  /*1930*/  FFMA R4, R2, R24, RZ ;  /* 0x0000001802047223 */ /* 0x000fc800000000ff */
[----:B------:R-:W-:-:S04]  /*1940*/  FFMA R5, R4, -R9, R24 ;  /* 0x8000000904057223 */ /* 0x000fc80000000018 */
[----:B------:R-:W-:Y:S01]  /*1950*/  FFMA R5, R2, R5, R4 ;  /* 0x0000000502057223 */ /* 0x000fe20000000004 */
[----:B01----:R-:W-:Y:S06]  /*1960*/  @!P0 BRA `(.L_x_27) ;  /* 0x00000000000c8947 */ /* 0x003fec0003800000 */
[----:B------:R-:W-:-:S07]  /*1970*/  MOV R20, 0x1990 ;  /* 0x0000199000147802 */ /* 0x000fce0000000f00 */
[----:B------:R-:W-:Y:S05]  /*1980*/  CALL.REL.NOINC `($__internal_0_$__cuda_sm3x_div_rn_noftz_f32_slowpath) ;  /* 0x0000000800ac7944 */ /* 0x000fea0003c00000 */
[----:B------:R-:W-:-:S07]  /*1990*/  MOV R5, R15 ;  /* 0x0000000f00057202 */ /* 0x000fce0000000f00 */
.L_x_27:
        /* <DEDUP_REMOVED lines=12> */
.L_x_28:
        /* <DEDUP_REMOVED lines=13> */
.L_x_29:
        /* <DEDUP_REMOVED lines=12> */
.L_x_30:
        /* <DEDUP_REMOVED lines=13> */
.L_x_31:
[----:B------:R0:W-:Y:S01]  /*1cc0*/  STL [R0+0x1c], R5 ;  /* 0x00001c0500007387 */ /* 0x0001e20000100800 */
[----:B------:R-:W-:-:S07]  /*1cd0*/  VIADD R3, R3, 0x8 ;  /* 0x0000000803037836 */ /* 0x000fce0000000000 */
.L_x_23:
[----:B------:R-:W-:-:S09]  /*1ce0*/  UISETP.NE.AND UP0, UPT, UR4, URZ, UPT ;  /* 0x000000ff0400728c */ /* 0x000fd2000bf05270 */
[----:B------:R-:W-:Y:S05]  /*1cf0*/  BRA.U !UP0, `(.L_x_4) ;  /* 0x0000000508307547 */ /* 0x000fea000b800000 */
[----:B------:R-:W2:Y:S01]  /*1d00*/  LDCU UR5, c[0x0][0x388] ;  /* 0x00007100ff0577ac */ /* 0x000ea20008000800 */
[----:B------:R-:W-:Y:S02]  /*1d10*/  UISETP.GE.U32.AND UP0, UPT, UR4, 0x4, UPT ;  /* 0x000000040400788c */ /* 0x000fe4000bf06070 */
[----:B--2---:R-:W-:-:S07]  /*1d20*/  ULOP3.LUT UR5, UR5, 0x3, URZ, 0xc0, !UPT ;  /* 0x0000000305057892 */ /* 0x004fce000f8ec0ff */
[----:B------:R-:W-:Y:S05]  /*1d30*/  BRA.U !UP0, `(.L_x_32) ;  /* 0x0000000108d07547 */ /* 0x000fea000b800000 */
[----:B0-----:R-:W-:-:S05]  /*1d40*/  LEA R0, R3, R1, 0x2 ;  /* 0x0000000103007211 */ /* 0x001fca00078e10ff */
        /* <DEDUP_REMOVED lines=11> */
.L_x_33:
        /* <DEDUP_REMOVED lines=12> */
[----:B------:R-:W-:-:S07]  /*1ec0*/  MOV R5, R15 ;  /* 0x0000000f00057202 */ /* 0x000fce0000000f00 */
.L_x_34:
        /* <DEDUP_REMOVED lines=12> */
.L_x_35:
        /* <DEDUP_REMOVED lines=13> */
.L_x_36:
[----:B------:R2:W-:Y:S01]  /*2060*/  STL [R0+0xc], R5 ;  /* 0x00000c0500007387 */ /* 0x0005e20000100800 */
[----:B------:R-:W-:-:S07]  /*2070*/  VIADD R3, R3, 0x4 ;  /* 0x0000000403037836 */ /* 0x000fce0000000000 */
.L_x_32:
[----:B------:R-:W-:-:S09]  /*2080*/  UISETP.NE.AND UP0, UPT, UR5, URZ, UPT ;  /* 0x000000ff0500728c */ /* 0x000fd2000bf05270 */
[----:B------:R-:W-:Y:S05]  /*2090*/  BRA.U !UP0, `(.L_x_4) ;  /* 0x0000000108487547 */ /* 0x000fea000b800000 */
[----:B------:R-:W-:Y:S01]  /*20a0*/  IMAD R3, R3, 0x4, R1 ;  /* 0x0000000403037824 */ /* 0x000fe200078e0201 */
[----:B------:R-:W-:-:S12]  /*20b0*/  UIADD3 UR6, UPT, UPT, -UR5, URZ, URZ ;  /* 0x000000ff05067290 */ /* 0x000fd8000fffe1ff */
.L_x_38:
[----:B------:R-:W3:Y:S01]  /*20c0*/  LDL R24, [R3] ;  /* 0x0000000003187983 */ /* 0x000ee20000100800 */
[----:B0-2---:R-:W0:Y:S01]  /*20d0*/  MUFU.RCP R0, R9 ;  /* 0x0000000900007308 */ /* 0x005e220000001000 */
[----:B------:R-:W-:-:S04]  /*20e0*/  UIADD3 UR6, UPT, UPT, UR6, 0x1, URZ ;  /* 0x0000000106067890 */ /* 0x000fc8000fffe0ff */
[----:B------:R-:W-:Y:S01]  /*20f0*/  UISETP.NE.AND UP0, UPT, UR6, URZ, UPT ;  /* 0x000000ff0600728c */ /* 0x000fe2000bf05270 */
[----:B0-----:R-:W-:-:S04]  /*2100*/  FFMA R5, R0, -R9, 1 ;  /* 0x3f80000000057423 */ /* 0x001fc80000000809 */
[----:B------:R-:W-:Y:S01]  /*2110*/  FFMA R0, R0, R5, R0 ;  /* 0x0000000500007223 */ /* 0x000fe20000000000 */
[----:B---3--:R-:W0:Y:S03]  /*2120*/  FCHK P0, R24, R9 ;  /* 0x0000000918007302 */ /* 0x008e260000000000 */
[----:B------:R-:W-:-:S04]  /*2130*/  FFMA R2, R0, R24, RZ ;  /* 0x0000001800027223 */ /* 0x000fc800000000ff */
[----:B------:R-:W-:-:S04]  /*2140*/  FFMA R5, R2, -R9, R24 ;  /* 0x8000000902057223 */ /* 0x000fc80000000018 */
[----:B------:R-:W-:Y:S01]  /*2150*/  FFMA R15, R0, R5, R2 ;  /* 0x00000005000f7223 */ /* 0x000fe20000000002 */
[----:B0-----:R-:W-:Y:S06]  /*2160*/  @!P0 BRA `(.L_x_37) ;  /* 0x0000000000088947 */ /* 0x001fec0003800000 */
[----:B------:R-:W-:-:S07]  /*2170*/  MOV R20, 0x2190 ;  /* 0x0000219000147802 */ /* 0x000fce0000000f00 */
[----:B-1----:R-:W-:Y:S05]  /*2180*/  CALL.REL.NOINC `($__internal_0_$__cuda_sm3x_div_rn_noftz_f32_slowpath) ;  /* 0x0000000000ac7944 */ /* 0x002fea0003c00000 */
.L_x_37:
[----:B------:R0:W-:Y:S02]  /*2190*/  STL [R3], R15 ;  /* 0x0000000f03007387 */ /* 0x0001e40000100800 */
[----:B0-----:R-:W-:Y:S01]  /*21a0*/  IADD3 R3, PT, PT, R3, 0x4, RZ ;  /* 0x0000000403037810 */ /* 0x001fe20007ffe0ff */
[----:B------:R-:W-:Y:S06]  /*21b0*/  BRA.U UP0, `(.L_x_38) ;  /* 0xfffffffd00c07547 */ /* 0x000fec000b83ffff */
.L_x_4:
[----:B0-----:R-:W2:Y:S08]  /*21c0*/  LDC.64 R2, c[0x0][0x398] ;  /* 0x0000e600ff027b82 */ /* 0x001eb00000000a00 */
[----:B------:R-:W0:Y:S01]  /*21d0*/  LDC R11, c[0x0][0x388] ;  /* 0x0000e200ff0b7b82 */ /* 0x000e220000000800 */
[----:B--2---:R-:W2:Y:S04]  /*21e0*/  LDG.E.64 R4, desc[UR10][R2.64] ;  /* 0x0000000a02047981 */ /* 0x004ea8000c1e1b00 */
[----:B------:R-:W3:Y:S04]  /*21f0*/  LDG.E.64 R8, desc[UR10][R2.64+0x10] ;  /* 0x0000100a02087981 */ /* 0x000ee8000c1e1b00 */
[----:B-1----:R-:W4:Y:S01]  /*2200*/  LDG.E.64 R6, desc[UR10][R2.64+0x8] ;  /* 0x0000080a02067981 */ /* 0x002f22000c1e1b00 */
[----:B0-----:R-:W-:-:S02]  /*2210*/  ISETP.GE.AND P0, PT, R11, 0x1, PT ;  /* 0x000000010b00780c */ /* 0x001fc40003f06270 */
[----:B--2---:R-:W-:Y:S02]  /*2220*/  SHF.R.U32.HI R0, RZ, 0x2, R5 ;  /* 0x00000002ff007819 */ /* 0x004fe40000011605 */
[----:B------:R-:W-:Y:S02]  /*2230*/  IADD3 R4, PT, PT, R4, 0x587c5, RZ ;  /* 0x000587c504047810 */ /* 0x000fe40007ffe0ff */
[----:B------:R-:W-:Y:S01]  /*2240*/  LOP3.LUT R0, R0, R5, RZ, 0x3c, !PT ;  /* 0x0000000500007212 */ /* 0x000fe200078e3cff */
[----:B---3--:R-:W-:Y:S01]  /*2250*/  IMAD.MOV.U32 R11, RZ, RZ, R8 ;  /* 0x000000ffff0b7224 */ /* 0x008fe200078e0008 */
[----:B------:R-:W-:Y:S02]  /*2260*/  SHF.L.U32 R5, R9, 0x4, RZ ;  /* 0x0000000409057819 */ /* 0x000fe400000006ff */
[----:B------:R-:W-:Y:S02]  /*2270*/  SHF.L.U32 R10, R0, 0x1, RZ ;  /* 0x00000001000a7819 */ /* 0x000fe400000006ff */
[----:B------:R-:W-:-:S02]  /*2280*/  MOV R12, R9 ;  /* 0x00000009000c7202 */ /* 0x000fc40000000f00 */
[----:B------:R-:W-:Y:S01]  /*2290*/  LOP3.LUT R10, R0, R10, R5, 0x96, !PT ;  /* 0x0000000a000a7212 */ /* 0x000fe200078e9605 */
[----:B----4-:R-:W-:-:S03]  /*22a0*/  IMAD.MOV.U32 R5, RZ, RZ, R6 ;  /* 0x000000ffff057224 */ /* 0x010fc600078e0006 */
[----:B------:R-:W-:Y:S02]  /*22b0*/  LOP3.LUT R13, R10, R9, RZ, 0x3c, !PT ;  /* 0x000000090a0d7212 */ /* 0x000fe400078e3cff */
[----:B------:R-:W-:Y:S01]  /*22c0*/  MOV R10, R7 ;  /* 0x00000007000a7202 */ /* 0x000fe20000000f00 */
[----:B------:R0:W-:Y:S01]  /*22d0*/  STG.E.64 desc[UR10][R2.64], R4 ;  /* 0x0000000402007986 */ /* 0x0001e2000c101b0a */
[----:B------:R-:W-:-:S03]  /*22e0*/  IADD3 R0, PT, PT, R13, R4, RZ ;  /* 0x000000040d007210 */ /* 0x000fc60007ffe0ff */
[----:B------:R0:W-:Y:S04]  /*22f0*/  STG.E.64 desc[UR10][R2.64+0x10], R12 ;  /* 0x0000100c02007986 */ /* 0x0001e8000c101b0a */
[----:B------:R0:W-:Y:S01]  /*2300*/  STG.E.64 desc[UR10][R2.64+0x8], R10 ;  /* 0x0000080a02007986 */ /* 0x0001e2000c101b0a */
[----:B------:R-:W-:Y:S05]  /*2310*/  @!P0 EXIT ;  /* 0x000000000000894d */ /* 0x000fea0003800000 */
[----:B0-----:R-:W-:Y:S01]  /*2320*/  HFMA2 R3, -RZ, RZ, 0.1171875, 0 ;  /* 0x2f800000ff037431 */ /* 0x001fe200000001ff */
[----:B------:R-:W-:Y:S01]  /*2330*/  I2FP.F32.U32 R0, R0 ;  /* 0x0000000000007245 */ /* 0x000fe20000201000 */
[----:B------:R-:W-:Y:S01]  /*2340*/  IMAD.MOV.U32 R4, RZ, RZ, RZ ;  /* 0x000000ffff047224 */ /* 0x000fe200078e00ff */
[----:B------:R-:W-:Y:S01]  /*2350*/  MOV R2, RZ ;  /* 0x000000ff00027202 */ /* 0x000fe20000000f00 */
[----:B------:R-:W0:Y:S02]  /*2360*/  LDCU UR4, c[0x0][0x388] ;  /* 0x00007100ff0477ac */ /* 0x000e240008000800 */
[----:B------:R-:W-:-:S07]  /*2370*/  FFMA R0, R0, R3, 1.1641532182693481445e-10 ;  /* 0x2f00000000007423 */ /* 0x000fce0000000003 */
.L_x_40:
[----:B------:R-:W-:-:S06]  /*2380*/  LEA R3, R4, R1, 0x2 ;  /* 0x0000000104037211 */ /* 0x000fcc00078e10ff */
[----:B------:R-:W2:Y:S02]  /*2390*/  LDL R3, [R3] ;  /* 0x0000000003037983 */ /* 0x000ea40000100800 */
[----:B--2---:R-:W-:-:S05]  /*23a0*/  FADD R2, R3, R2 ;  /* 0x0000000203027221 */ /* 0x004fca0000000000 */
[----:B------:R-:W-:-:S13]  /*23b0*/  FSETP.GTU.AND P0, PT, R0, R2, PT ;  /* 0x000000020000720b */ /* 0x000fda0003f0c000 */
[----:B------:R-:W-:Y:S05]  /*23c0*/  @!P0 BRA `(.L_x_39) ;  /* 0x0000000000108947 */ /* 0x000fea0003800000 */
[----:B------:R-:W-:-:S04]  /*23d0*/  IADD3 R4, PT, PT, R4, 0x1, RZ ;  /* 0x0000000104047810 */ /* 0x000fc80007ffe0ff */
[----:B0-----:R-:W-:-:S13]  /*23e0*/  ISETP.NE.AND P0, PT, R4, UR4, PT ;  /* 0x0000000404007c0c */ /* 0x001fda000bf05270 */
[----:B------:R-:W-:Y:S05]  /*23f0*/  @P0 BRA `(.L_x_40) ;  /* 0xfffffffc00e00947 */ /* 0x000fea000383ffff */
[----:B------:R-:W-:Y:S05]  /*2400*/  EXIT ;  /* 0x000000000000794d */ /* 0x000fea0003800000 */
.L_x_39:
[----:B------:R-:W1:Y:S02]  /*2410*/  LDC.64 R2, c[0x0][0x390] ;  /* 0x0000e400ff027b82 */ /* 0x000e640000000a00 */
[----:B-1----:R-:W-:Y:S01]  /*2420*/  STG.E desc[UR10][R2.64], R4 ;  /* 0x0000000402007986 */ /* 0x002fe2000c10190a */
[----:B0-----:R-:W-:Y:S05]  /*2430*/  EXIT ;  /* 0x000000000000794d */ /* 0x001fea0003800000 */
        .weak           $__internal_0_$__cuda_sm3x_div_rn_noftz_f32_slowpath
        .type           $__internal_0_$__cuda_sm3x_div_rn_noftz_f32_slowpath,@function
        .size           $__internal_0_$__cuda_sm3x_div_rn_noftz_f32_slowpath,(.L_x_59 - $__internal_0_$__cuda_sm3x_div_rn_noftz_f32_slowpath)
$__internal_0_$__cuda_sm3x_div_rn_noftz_f32_slowpath:
[----:B------:R-:W-:Y:S02]  /*2440*/  SHF.R.U32.HI R10, RZ, 0x17, R9 ;  /* 0x00000017ff0a7819 */ /* 0x000fe40000011609 */
[----:B------:R-:W-:Y:S02]  /*2450*/  SHF.R.U32.HI R21, RZ, 0x17, R24 ;  /* 0x00000017ff157819 */ /* 0x000fe40000011618 */
[----:B------:R-:W-:Y:S02]  /*2460*/  LOP3.LUT R10, R10, 0xff, RZ, 0xc0, !PT ;  /* 0x000000ff0a0a7812 */ /* 0x000fe400078ec0ff */
[----:B------:R-:W-:Y:S02]  /*2470*/  LOP3.LUT R21, R21, 0xff, RZ, 0xc0, !PT ;  /* 0x000000ff15157812 */ /* 0x000fe400078ec0ff */
[----:B------:R-:W-:Y:S02]  /*2480*/  IADD3 R4, PT, PT, R10, -0x1, RZ ;  /* 0xffffffff0a047810 */ /* 0x000fe40007ffe0ff */
[----:B------:R-:W-:Y:S01]  /*2490*/  MOV R15, R9 ;  /* 0x00000009000f7202 */ /* 0x000fe20000000f00 */
[----:B------:R-:W-:Y:S01]  /*24a0*/  VIADD R11, R21, 0xffffffff ;  /* 0xffffffff150b7836 */ /* 0x000fe20000000000 */
[----:B------:R-:W-:-:S04]  /*24b0*/  ISETP.GT.U32.AND P0, PT, R4, 0xfd, PT ;  /* 0x000000fd0400780c */ /* 0x000fc80003f04070 */
[----:B------:R-:W-:-:S13]  /*24c0*/  ISETP.GT.U32.OR P0, PT, R11, 0xfd, P0 ;  /* 0x000000fd0b00780c */ /* 0x000fda0000704470 */
[----:B------:R-:W-:Y:S01]  /*24d0*/  @!P0 MOV R23, RZ ;  /* 0x000000ff00178202 */ /* 0x000fe20000000f00 */
[----:B------:R-:W-:Y:S06]  /*24e0*/  @!P0 BRA `(.L_x_41) ;  /* 0x00000000005c8947 */ /* 0x000fec0003800000 */
[----:B------:R-:W-:Y:S02]  /*24f0*/  FSETP.GTU.FTZ.AND P0, PT, |R24|, +INF , PT ;  /* 0x7f8000001800780b */ /* 0x000fe40003f1c200 */
[----:B------:R-:W-:-:S04]  /*2500*/  FSETP.GTU.FTZ.AND P1, PT, |R9|, +INF , PT ;  /* 0x7f8000000900780b */ /* 0x000fc80003f3c200 */
[----:B------:R-:W-:-:S13]  /*2510*/  PLOP3.LUT P0, PT, P0, P1, PT, 0xf8, 0x8f ;  /* 0x00000000008f781c */ /* 0x000fda0000703f70 */
[----:B------:R-:W-:Y:S05]  /*2520*/  @P0 BRA `(.L_x_42) ;  /* 0x0000000400440947 */ /* 0x000fea0003800000 */
[----:B------:R-:W-:-:S13]  /*2530*/  LOP3.LUT P0, RZ, R15, 0x7fffffff, R24, 0xc8, !PT ;  /* 0x7fffffff0fff7812 */ /* 0x000fda000780c818 */
[----:B------:R-:W-:Y:S05]  /*2540*/  @!P0 BRA `(.L_x_43) ;  /* 0x0000000400348947 */ /* 0x000fea0003800000 */
[C---:B------:R-:W-:Y:S02]  /*2550*/  FSETP.NEU.FTZ.AND P0, PT, |R24|.reuse, +INF , PT ;  /* 0x7f8000001800780b */ /* 0x040fe40003f1d200 */
[----:B------:R-:W-:Y:S02]  /*2560*/  FSETP.NEU.FTZ.AND P3, PT, |R9|, +INF , PT ;  /* 0x7f8000000900780b */ /* 0x000fe40003f7d200 */
[----:B------:R-:W-:-:S11]  /*2570*/  FSETP.NEU.FTZ.AND P1, PT, |R24|, +INF , PT ;  /* 0x7f8000001800780b */ /* 0x000fd60003f3d200 */
[----:B------:R-:W-:Y:S05]  /*2580*/  @!P3 BRA !P0, `(.L_x_43) ;  /* 0x000000040024b947 */ /* 0x000fea0004000000 */
[----:B------:R-:W-:-:S04]  /*2590*/  LOP3.LUT P0, RZ, R24, 0x7fffffff, RZ, 0xc0, !PT ;  /* 0x7fffffff18ff7812 */ /* 0x000fc8000780c0ff */
[----:B------:R-:W-:-:S13]  /*25a0*/  PLOP3.LUT P0, PT, P3, P0, PT, 0x2f, 0xf2 ;  /* 0x0000000000f2781c */ /* 0x000fda0001f00577 */
[----:B------:R-:W-:Y:S05]  /*25b0*/  @P0 BRA `(.L_x_44) ;  /* 0x0000000400100947 */ /* 0x000fea0003800000 */
[----:B------:R-:W-:-:S04]  /*25c0*/  LOP3.LUT P0, RZ, R15, 0x7fffffff, RZ, 0xc0, !PT ;  /* 0x7fffffff0fff7812 */ /* 0x000fc8000780c0ff */
[----:B------:R-:W-:-:S13]  /*25d0*/  PLOP3.LUT P0, PT, P1, P0, PT, 0x2f, 0xf2 ;  /* 0x0000000000f2781c */ /* 0x000fda0000f00577 */
[----:B------:R-:W-:Y:S05]  /*25e0*/  @P0 BRA `(.L_x_45) ;  /* 0x0000000000f80947 */ /* 0x000fea0003800000 */
[----:B------:R-:W-:Y:S02]  /*25f0*/  ISETP.GE.AND P0, PT, R11, RZ, PT ;  /* 0x000000ff0b00720c */ /* 0x000fe40003f06270 */
[----:B------:R-:W-:-:S11]  /*2600*/  ISETP.GE.AND P1, PT, R4, RZ, PT ;  /* 0x000000ff0400720c */ /* 0x000fd60003f26270 */
[----:B------:R-:W-:Y:S01]  /*2610*/  @P0 MOV R23, RZ ;  /* 0x000000ff00170202 */ /* 0x000fe20000000f00 */
[----:B------:R-:W-:Y:S02]  /*2620*/  @!P0 IMAD.MOV.U32 R23, RZ, RZ, -0x40 ;  /* 0xffffffc0ff178424 */ /* 0x000fe400078e00ff */
[----:B------:R-:W-:Y:S01]  /*2630*/  @!P0 FFMA R24, R24, 1.84467440737095516160e+19, RZ ;  /* 0x5f80000018188823 */ /* 0x000fe200000000ff */
[----:B------:R-:W-:Y:S02]  /*2640*/  @!P1 FFMA R15, R9, 1.84467440737095516160e+19, RZ ;  /* 0x5f800000090f9823 */ /* 0x000fe400000000ff */
[----:B------:R-:W-:-:S07]  /*2650*/  @!P1 IADD3 R23, PT, PT, R23, 0x40, RZ ;  /* 0x0000004017179810 */ /* 0x000fce0007ffe0ff */
.L_x_41:
[----:B------:R-:W-:Y:S02]  /*2660*/  LEA R4, R10, 0xc0800000, 0x17 ;  /* 0xc08000000a047811 */ /* 0x000fe400078eb8ff */
[----:B------:R-:W-:Y:S02]  /*2670*/  IADD3 R21, PT, PT, R21, -0x7f, RZ ;  /* 0xffffff8115157810 */ /* 0x000fe40007ffe0ff */
[----:B------:R-:W-:-:S03]  /*2680*/  IADD3 R25, PT, PT, -R4, R15, RZ ;  /* 0x0000000f04197210 */ /* 0x000fc60007ffe1ff */
[----:B------:R-:W-:Y:S01]  /*2690*/  IMAD R19, R21, -0x800000, R24 ;  /* 0xff80000015137824 */ /* 0x000fe200078e0218 */
[----:B------:R-:W0:Y:S01]  /*26a0*/  MUFU.RCP R11, R25 ;  /* 0x00000019000b7308 */ /* 0x000e220000001000 */
[----:B------:R-:W-:Y:S01]  /*26b0*/  FADD.FTZ R22, -R25, -RZ ;  /* 0x800000ff19167221 */ /* 0x000fe20000010100 */
[----:B------:R-:W-:-:S05]  /*26c0*/  IADD3 R24, PT, PT, R21, 0x7f, -R10 ;  /* 0x0000007f15187810 */ /* 0x000fca0007ffe80a */
[----:B------:R-:W-:Y:S02]  /*26d0*/  IMAD.IADD R24, R24, 0x1, R23 ;  /* 0x0000000118187824 */ /* 0x000fe400078e0217 */
[----:B0-----:R-:W-:-:S04]  /*26e0*/  FFMA R4, R11, R22, 1 ;  /* 0x3f8000000b047423 */ /* 0x001fc80000000016 */
[----:B------:R-:W-:-:S04]  /*26f0*/  FFMA R4, R11, R4, R11 ;  /* 0x000000040b047223 */ /* 0x000fc8000000000b */
[----:B------:R-:W-:-:S04]  /*2700*/  FFMA R15, R19, R4, RZ ;  /* 0x00000004130f7223 */ /* 0x000fc800000000ff */
[----:B------:R-:W-:-:S04]  /*2710*/  FFMA R11, R22, R15, R19 ;  /* 0x0000000f160b7223 */ /* 0x000fc80000000013 */
[----:B------:R-:W-:-:S04]  /*2720*/  FFMA R11, R4, R11, R15 ;  /* 0x0000000b040b7223 */ /* 0x000fc8000000000f */
[----:B------:R-:W-:-:S04]  /*2730*/  FFMA R22, R22, R11, R19 ;  /* 0x0000000b16167223 */ /* 0x000fc80000000013 */
[----:B------:R-:W-:-:S05]  /*2740*/  FFMA R15, R4, R22, R11 ;  /* 0x00000016040f7223 */ /* 0x000fca000000000b */
[----:B------:R-:W-:-:S04]  /*2750*/  SHF.R.U32.HI R10, RZ, 0x17, R15 ;  /* 0x00000017ff0a7819 */ /* 0x000fc8000001160f */
[----:B------:R-:W-:-:S04]  /*2760*/  LOP3.LUT R19, R10, 0xff, RZ, 0xc0, !PT ;  /* 0x000000ff0a137812 */ /* 0x000fc800078ec0ff */
[----:B------:R-:W-:-:S04]  /*2770*/  IADD3 R10, PT, PT, R19, R24, RZ ;  /* 0x00000018130a7210 */ /* 0x000fc80007ffe0ff */
[----:B------:R-:W-:-:S04]  /*2780*/  IADD3 R19, PT, PT, R10, -0x1, RZ ;  /* 0xffffffff0a137810 */ /* 0x000fc80007ffe0ff */
[----:B------:R-:W-:-:S13]  /*2790*/  ISETP.GE.U32.AND P0, PT, R19, 0xfe, PT ;  /* 0x000000fe1300780c */ /* 0x000fda0003f06070 */
[----:B------:R-:W-:Y:S05]  /*27a0*/  @!P0 BRA `(.L_x_46) ;  /* 0x0000000000808947 */ /* 0x000fea0003800000 */
[----:B------:R-:W-:-:S13]  /*27b0*/  ISETP.GT.AND P0, PT, R10, 0xfe, PT ;  /* 0x000000fe0a00780c */ /* 0x000fda0003f04270 */
[----:B------:R-:W-:Y:S05]  /*27c0*/  @P0 BRA `(.L_x_47) ;  /* 0x00000000006c0947 */ /* 0x000fea0003800000 */
[----:B------:R-:W-:-:S13]  /*27d0*/  ISETP.GE.AND P0, PT, R10, 0x1, PT ;  /* 0x000000010a00780c */ /* 0x000fda0003f06270 */
[----:B------:R-:W-:Y:S05]  /*27e0*/  @P0 BRA `(.L_x_48) ;  /* 0x0000000000980947 */ /* 0x000fea0003800000 */
[----:B------:R-:W-:Y:S02]  /*27f0*/  ISETP.GE.AND P0, PT, R10, -0x18, PT ;  /* 0xffffffe80a00780c */ /* 0x000fe40003f06270 */
[----:B------:R-:W-:-:S11]  /*2800*/  LOP3.LUT R15, R15, 0x80000000, RZ, 0xc0, !PT ;  /* 0x800000000f0f7812 */ /* 0x000fd600078ec0ff */
[----:B------:R-:W-:Y:S05]  /*2810*/  @!P0 BRA `(.L_x_48) ;  /* 0x00000000008c8947 */ /* 0x000fea0003800000 */
[CCC-:B------:R-:W-:Y:S01]  /*2820*/  FFMA.RZ R19, R4.reuse, R22.reuse, R11.reuse ;  /* 0x0000001604137223 */ /* 0x1c0fe2000000c00b */
[CCC-:B------:R-:W-:Y:S01]  /*2830*/  FFMA.RP R21, R4.reuse, R22.reuse, R11.reuse ;  /* 0x0000001604157223 */ /* 0x1c0fe2000000800b */
[----:B------:R-:W-:Y:S01]  /*2840*/  FFMA.RM R22, R4, R22, R11 ;  /* 0x0000001604167223 */ /* 0x000fe2000000400b */
[C---:B------:R-:W-:Y:S02]  /*2850*/  IADD3 R4, PT, PT, R10.reuse, 0x20, RZ ;  /* 0x000000200a047810 */ /* 0x040fe40007ffe0ff */
[----:B------:R-:W-:Y:S02]  /*2860*/  LOP3.LUT R19, R19, 0x7fffff, RZ, 0xc0, !PT ;  /* 0x007fffff13137812 */ /* 0x000fe400078ec0ff */
[C---:B------:R-:W-:Y:S02]  /*2870*/  ISETP.NE.AND P3, PT, R10.reuse, RZ, PT ;  /* 0x000000ff0a00720c */ /* 0x040fe40003f65270 */
[----:B------:R-:W-:Y:S02]  /*2880*/  LOP3.LUT R19, R19, 0x800000, RZ, 0xfc, !PT ;  /* 0x0080000013137812 */ /* 0x000fe400078efcff */
[----:B------:R-:W-:Y:S01]  /*2890*/  ISETP.NE.AND P1, PT, R10, RZ, PT ;  /* 0x000000ff0a00720c */ /* 0x000fe20003f25270 */
[----:B------:R-:W-:Y:S01]  /*28a0*/  IMAD.MOV R10, RZ, RZ, -R10 ;  /* 0x000000ffff0a7224 */ /* 0x000fe200078e0a0a */
[----:B------:R-:W-:-:S02]  /*28b0*/  SHF.L.U32 R4, R19, R4, RZ ;  /* 0x0000000413047219 */ /* 0x000fc400000006ff */
[----:B------:R-:W-:Y:S02]  /*28c0*/  FSETP.NEU.FTZ.AND P0, PT, R21, R22, PT ;  /* 0x000000161500720b */ /* 0x000fe40003f1d000 */
[----:B------:R-:W-:Y:S02]  /*28d0*/  SEL R10, R10, RZ, P3 ;  /* 0x000000ff0a0a7207 */ /* 0x000fe40001800000 */
[----:B------:R-:W-:Y:S02]  /*28e0*/  ISETP.NE.AND P1, PT, R4, RZ, P1 ;  /* 0x000000ff0400720c */ /* 0x000fe40000f25270 */
[----:B------:R-:W-:Y:S02]  /*28f0*/  SHF.R.U32.HI R19, RZ, R10, R19 ;  /* 0x0000000aff137219 */ /* 0x000fe40000011613 */
[----:B------:R-:W-:Y:S02]  /*2900*/  PLOP3.LUT P0, PT, P0, P1, PT, 0xf8, 0x8f ;  /* 0x00000000008f781c */ /* 0x000fe40000703f70 */
[----:B------:R-:W-:-:S02]  /*2910*/  SHF.R.U32.HI R10, RZ, 0x1, R19 ;  /* 0x00000001ff0a7819 */ /* 0x000fc40000011613 */
[----:B------:R-:W-:-:S04]  /*2920*/  SEL R11, RZ, 0x1, !P0 ;  /* 0x00000001ff0b7807 */ /* 0x000fc80004000000 */
[----:B------:R-:W-:-:S04]  /*2930*/  LOP3.LUT R4, R11, 0x1, R10, 0xf8, !PT ;  /* 0x000000010b047812 */ /* 0x000fc800078ef80a */
[----:B------:R-:W-:-:S04]  /*2940*/  LOP3.LUT R19, R4, R19, RZ, 0xc0, !PT ;  /* 0x0000001304137212 */ /* 0x000fc800078ec0ff */
[----:B------:R-:W-:-:S04]  /*2950*/  IADD3 R10, PT, PT, R10, R19, RZ ;  /* 0x000000130a0a7210 */ /* 0x000fc80007ffe0ff */
[----:B------:R-:W-:Y:S01]  /*2960*/  LOP3.LUT R15, R10, R15, RZ, 0xfc, !PT ;  /* 0x0000000f0a0f7212 */ /* 0x000fe200078efcff */
[----:B------:R-:W-:Y:S06]  /*2970*/  BRA `(.L_x_48) ;  /* 0x0000000000347947 */ /* 0x000fec0003800000 */
.L_x_47:
[----:B------:R-:W-:-:S04]  /*2980*/  LOP3.LUT R15, R15, 0x80000000, RZ, 0xc0, !PT ;  /* 0x800000000f0f7812 */ /* 0x000fc800078ec0ff */
[----:B------:R-:W-:Y:S01]  /*2990*/  LOP3.LUT R15, R15, 0x7f800000, RZ, 0xfc, !PT ;  /* 0x7f8000000f0f7812 */ /* 0x000fe200078efcff */
[----:B------:R-:W-:Y:S06]  /*29a0*/  BRA `(.L_x_48) ;  /* 0x0000000000287947 */ /* 0x000fec0003800000 */
.L_x_46:
[----:B------:R-:W-:Y:S01]  /*29b0*/  LEA R15, R24, R15, 0x17 ;  /* 0x0000000f180f7211 */ /* 0x000fe200078eb8ff */
[----:B------:R-:W-:Y:S06]  /*29c0*/  BRA `(.L_x_48) ;  /* 0x0000000000207947 */ /* 0x000fec0003800000 */
.L_x_45:
[----:B------:R-:W-:-:S04]  /*29d0*/  LOP3.LUT R15, R15, 0x80000000, R24, 0x48, !PT ;  /* 0x800000000f0f7812 */ /* 0x000fc800078e4818 */
[----:B------:R-:W-:Y:S01]  /*29e0*/  LOP3.LUT R15, R15, 0x7f800000, RZ, 0xfc, !PT ;  /* 0x7f8000000f0f7812 */ /* 0x000fe200078efcff */
[----:B------:R-:W-:Y:S06]  /*29f0*/  BRA `(.L_x_48) ;  /* 0x0000000000147947 */ /* 0x000fec0003800000 */
.L_x_44:
[----:B------:R-:W-:Y:S01]  /*2a00*/  LOP3.LUT R15, R15, 0x80000000, R24, 0x48, !PT ;  /* 0x800000000f0f7812 */ /* 0x000fe200078e4818 */
[----:B------:R-:W-:Y:S06]  /*2a10*/  BRA `(.L_x_48) ;  /* 0x00000000000c7947 */ /* 0x000fec0003800000 */
.L_x_43:
[----:B------:R-:W0:Y:S01]  /*2a20*/  MUFU.RSQ R15, -QNAN ;  /* 0xffc00000000f7908 */ /* 0x000e220000001400 */
[----:B------:R-:W-:Y:S05]  /*2a30*/  BRA `(.L_x_48) ;  /* 0x0000000000047947 */ /* 0x000fea0003800000 */
.L_x_42:
[----:B------:R-:W-:-:S07]  /*2a40*/  FADD.FTZ R15, R24, R9 ;  /* 0x00000009180f7221 */ /* 0x000fce0000010000 */
.L_x_48:
[----:B------:R-:W-:-:S04]  /*2a50*/  HFMA2 R21, -RZ, RZ, 0, 0 ;  /* 0x00000000ff157431 */ /* 0x000fc800000001ff */
[----:B0-----:R-:W-:Y:S05]  /*2a60*/  RET.REL.NODEC R20 `(_Z22top_mass_peak_samplingPKfiPiP17curandStateXORWOW) ;  /* 0xffffffd414647950 */ /* 0x001fea0003c3ffff */
.L_x_49:
[----:B------:R-:W-:-:S00]  /*2a70*/  BRA `(.L_x_49) ;  /* 0xfffffffc00fc7947 */ /* 0x000fc0000383ffff */
[----:B------:R-:W-:-:S00]  /*2a80*/  NOP ;  /* 0x0000000000007918 */ /* 0x000fc00000000000 */
[----:B------:R-:W-:-:S00]  /*2a90*/  NOP ;  /* 0x0000000000007918 */ /* 0x000fc00000000000 */
[----:B------:R-:W-:-:S00]  /*2aa0*/  NOP ;  /* 0x0000000000007918 */ /* 0x000fc00000000000 */
[----:B------:R-:W-:-:S00]  /*2ab0*/  NOP ;  /* 0x0000000000007918 */ /* 0x000fc00000000000 */
[----:B------:R-:W-:-:S00]  /*2ac0*/  NOP ;  /* 0x0000000000007918 */ /* 0x000fc00000000000 */
[----:B------:R-:W-:-:S00]  /*2ad0*/  NOP ;  /* 0x0000000000007918 */ /* 0x000fc00000000000 */
[----:B------:R-:W-:-:S00]  /*2ae0*/  NOP ;  /* 0x0000000000007918 */ /* 0x000fc00000000000 */
[----:B------:R-:W-:-:S00]  /*2af0*/  NOP ;  /* 0x0000000000007918 */ /* 0x000fc00000000000 */
.L_x_59:


//--------------------- .text._Z8init_rngP17curandStateXORWOWm --------------------------
	.section	.text._Z8init_rngP17curandStateXORWOWm,"ax",@progbits
	.align	128
        .global         _Z8init_rngP17curandStateXORWOWm
        .type           _Z8init_rngP17curandStateXORWOWm,@function
        .size           _Z8init_rngP17curandStateXORWOWm,(.L_x_61 - _Z8init_rngP17curandStateXORWOWm)
        .other          _Z8init_rngP17curandStateXORWOWm,@"STO_CUDA_ENTRY STV_DEFAULT"
_Z8init_rngP17curandStateXORWOWm:
.text._Z8init_rngP17curandStateXORWOWm:
[----:B------:R-:W-:Y:S01]  /*0000*/  LDC R1, c[0x0][0x37c] ;  /* 0x0000df00ff017b82 */ /* 0x000fe20000000800 */
[----:B------:R-:W0:Y:S07]  /*0010*/  S2R R13, SR_TID.X ;  /* 0x00000000000d7919 */ /* 0x000e2e0000002100 */
[----:B------:R-:W1:Y:S01]  /*0020*/  LDC.64 R2, c[0x0][0x388] ;  /* 0x0000e200ff027b82 */ /* 0x000e620000000a00 */
[----:B------:R-:W2:Y:S01]  /*0030*/  LDCU.64 UR4, c[0x0][0x358] ;  /* 0x00006b00ff0477ac */ /* 0x000ea20008000a00 */
[----:B------:R-:W-:Y:S06]  /*0040*/  BSSY.RECONVERGENT B0, `(.L_x_50) ;  /* 0x00000e5000007945 */ /* 0x000fec0003800200 */
[----:B------:R-:W0:Y:S08]  /*0050*/  S2UR UR6, SR_CTAID.X ;  /* 0x00000000000679c3 */ /* 0x000e300000002500 */
[----:B------:R-:W0:Y:S08]  /*0060*/  LDC R4, c[0x0][0x360] ;  /* 0x0000d800ff047b82 */ /* 0x000e300000000800 */
[----:B------:R-:W3:Y:S01]  /*0070*/  LDC.64 R6, c[0x0][0x380] ;  /* 0x0000e000ff067b82 */ /* 0x000ee20000000a00 */
[----:B-1----:R-:W-:-:S02]  /*0080*/  LOP3.LUT R0, R2, 0xaad26b49, RZ, 0x3c, !PT ;  /* 0xaad26b4902007812 */ /* 0x002fc400078e3cff */
[----:B------:R-:W-:-:S03]  /*0090*/  LOP3.LUT R2, R3, 0xf7dcefdd, RZ, 0x3c, !PT ;  /* 0xf7dcefdd03027812 */ /* 0x000fc600078e3cff */
[----:B------:R-:W-:Y:S02]  /*00a0*/  IMAD R0, R0, 0x4182bed5, RZ ;  /* 0x4182bed500007824 */ /* 0x000fe400078e02ff */
[----:B------:R-:W-:Y:S02]  /*00b0*/  IMAD R3, R2, -0x658354e5, RZ ;  /* 0x9a7cab1b02037824 */ /* 0x000fe400078e02ff */
[C---:B------:R-:W-:Y:S01]  /*00c0*/  VIADD R5, R0.reuse, 0x75bcd15 ;  /* 0x075bcd1500057836 */ /* 0x040fe20000000000 */
[C---:B------:R-:W-:Y:S01]  /*00d0*/  LOP3.LUT R8, R0.reuse, 0x159a55e5, RZ, 0x3c, !PT ;  /* 0x159a55e500087812 */ /* 0x040fe200078e3cff */
[----:B------:R-:W-:Y:S01]  /*00e0*/  VIADD R11, R0, 0x583f19 ;  /* 0x00583f19000b7836 */ /* 0x000fe20000000000 */
[C---:B------:R-:W-:Y:S01]  /*00f0*/  LOP3.LUT R10, R3.reuse, 0x5491333, RZ, 0x3c, !PT ;  /* 0x05491333030a7812 */ /* 0x040fe200078e3cff */
[----:B------:R-:W-:Y:S02]  /*0100*/  VIADD R9, R3, 0x1f123bb5 ;  /* 0x1f123bb503097836 */ /* 0x000fe40000000000 */
[----:B0-----:R-:W-:Y:S01]  /*0110*/  IMAD R13, R4, UR6, R13 ;  /* 0x00000006040d7c24 */ /* 0x001fe2000f8e020d */
[----:B------:R-:W-:-:S04]  /*0120*/  IADD3 R4, PT, PT, R0, 0x64f0c9, R3 ;  /* 0x0064f0c900047810 */ /* 0x000fc80007ffe003 */
[C---:B------:R-:W-:Y:S01]  /*0130*/  ISETP.NE.AND P0, PT, R13.reuse, RZ, PT ;  /* 0x000000ff0d00720c */ /* 0x040fe20003f05270 */
[----:B---3--:R-:W-:-:S05]  /*0140*/  IMAD.WIDE R6, R13, 0x30, R6 ;  /* 0x000000300d067825 */ /* 0x008fca00078e0206 */
[----:B--2---:R0:W-:Y:S04]  /*0150*/  STG.E.64 desc[UR4][R6.64], R4 ;  /* 0x0000000406007986 */ /* 0x0041e8000c101b04 */
[----:B------:R0:W-:Y:S04]  /*0160*/  STG.E.64 desc[UR4][R6.64+0x8], R8 ;  /* 0x0000080806007986 */ /* 0x0001e8000c101b04 */
[----:B------:R0:W-:Y:S01]  /*0170*/  STG.E.64 desc[UR4][R6.64+0x10], R10 ;  /* 0x0000100a06007986 */ /* 0x0001e2000c101b04 */
[----:B------:R-:W-:Y:S05]  /*0180*/  @!P0 BRA `(.L_x_51) ;  /* 0x0000000c00408947 */ /* 0x000fea0003800000 */
[----:B------:R-:W-:Y:S01]  /*0190*/  SHF.R.S32.HI R0, RZ, 0x1f, R13 ;  /* 0x0000001fff007819 */ /* 0x000fe2000001140d */
[----:B------:R-:W-:-:S07]  /*01a0*/  IMAD.MOV.U32 R12, RZ, RZ, RZ ;  /* 0x000000ffff0c7224 */ /* 0x000fce00078e00ff */
.L_x_57:
[----:B-1----:R-:W-:Y:S01]  /*01b0*/  LOP3.LUT R2, R13, 0x3, RZ, 0xc0, !PT ;  /* 0x000000030d027812 */ /* 0x002fe200078ec0ff */
[----:B------:R-:W-:Y:S03]  /*01c0*/  BSSY.RECONVERGENT B1, `(.L_x_52) ;  /* 0x00000c6000017945 */ /* 0x000fe60003800200 */
[----:B------:R-:W-:-:S04]  /*01d0*/  ISETP.NE.U32.AND P0, PT, R2, RZ, PT ;  /* 0x000000ff0200720c */ /* 0x000fc80003f05070 */
[----:B------:R-:W-:-:S13]  /*01e0*/  ISETP.NE.AND.EX P0, PT, RZ, RZ, PT, P0 ;  /* 0x000000ffff00720c */ /* 0x000fda0003f05300 */
[----:B------:R-:W-:Y:S05]  /*01f0*/  @!P0 BRA `(.L_x_53) ;  /* 0x0000000c00088947 */ /* 0x000fea0003800000 */
[----:B0-----:R-:W0:Y:S01]  /*0200*/  LDC.64 R8, c[0x4][RZ] ;  /* 0x01000000ff087b82 */ /* 0x001e220000000a00 */
[----:B------:R-:W-:Y:S02]  /*0210*/  IMAD.MOV.U32 R14, RZ, RZ, RZ ;  /* 0x000000ffff0e7224 */ /* 0x000fe400078e00ff */
[----:B0-----:R-:W-:-:S07]  /*0220*/  IMAD.WIDE.U32 R8, R12, 0xc80, R8 ;  /* 0x00000c800c087825 */ /* 0x001fce00078e0008 */
.L_x_56:
[----:B-1----:R-:W-:Y:S01]  /*0230*/  IMAD.MOV.U32 R15, RZ, RZ, RZ ;  /* 0x000000ffff0f7224 */ /* 0x002fe200078e00ff */
[----:B------:R-:W-:Y:S01]  /*0240*/  CS2R R2, SRZ ;  /* 0x0000000000027805 */ /* 0x000fe2000001ff00 */
[----:B------:R-:W-:Y:S01]  /*0250*/  IMAD.MOV.U32 R17, RZ, RZ, RZ ;  /* 0x000000ffff117224 */ /* 0x000fe200078e00ff */
[----:B------:R-:W-:-:S07]  /*0260*/  CS2R R4, SRZ ;  /* 0x0000000000047805 */ /* 0x000fce000001ff00 */
.L_x_55:
[----:B------:R-:W-:-:S05]  /*0270*/  IMAD.WIDE.U32 R10, R17, 0x4, R6 ;  /* 0x00000004110a7825 */ /* 0x000fca00078e0006 */
[----:B------:R0:W5:Y:S01]  /*0280*/  LDG.E R16, desc[UR4][R10.64+0x4] ;  /* 0x000004040a107981 */ /* 0x000162000c1e1900 */
[----:B------:R-:W-:-:S07]  /*0290*/  IMAD.MOV.U32 R19, RZ, RZ, RZ ;  /* 0x000000ffff137224 */ /* 0x000fce00078e00ff */
.L_x_54:
[----:B-----5:R-:W-:Y:S01]  /*02a0*/  SHF.R.U32.HI R24, RZ, R19, R16 ;  /* 0x00000013ff187219 */ /* 0x020fe20000011610 */
[----:B0-----:R-:W-:-:S03]  /*02b0*/  IMAD.SHL.U32 R10, R17, 0x20, RZ ;  /* 0x00000020110a7824 */ /* 0x001fc600078e00ff */
[----:B------:R-:W-:Y:S01]  /*02c0*/  LOP3.LUT R11, R24, 0x1, RZ, 0xc0, !PT ;  /* 0x00000001180b7812 */ /* 0x000fe200078ec0ff */
[----:B------:R-:W-:-:S03]  /*02d0*/  IMAD.IADD R10, R10, 0x1, R19 ;  /* 0x000000010a0a7824 */ /* 0x000fc600078e0213 */
[----:B------:R-:W-:Y:S01]  /*02e0*/  ISETP.NE.U32.AND P0, PT, R11, 0x1, PT ;  /* 0x000000010b00780c */ /* 0x000fe20003f05070 */
[----:B------:R-:W-:-:S03]  /*02f0*/  IMAD R11, R10, 0x5, RZ ;  /* 0x000000050a0b7824 */ /* 0x000fc600078e02ff */
[----:B------:R-:W-:Y:S01]  /*0300*/  R2P PR, R24, 0x7e ;  /* 0x0000007e18007804 */ /* 0x000fe20000000000 */
[----:B------:R-:W-:-:S08]  /*0310*/  IMAD.WIDE.U32 R10, R11, 0x4, R8 ;  /* 0x000000040b0a7825 */ /* 0x000fd000078e0008 */
[----:B------:R-:W2:Y:S04]  /*0320*/  @!P0 LDG.E R18, desc[UR4][R10.64] ;  /* 0x000000040a128981 */ /* 0x000ea8000c1e1900 */
[----:B------:R-:W3:Y:S04]  /*0330*/  @!P0 LDG.E R20, desc[UR4][R10.64+0x10] ;  /* 0x000010040a148981 */ /* 0x000ee8000c1e1900 */
[----:B------:R-:W4:Y:S04]  /*0340*/  @P1 LDG.E R22, desc[UR4][R10.64+0x14] ;  /* 0x000014040a161981 */ /* 0x000f28000c1e1900 */
[----:B------:R-:W4:Y:S04]  /*0350*/  @P2 LDG.E R26, desc[UR4][R10.64+0x28] ;  /* 0x000028040a1a2981 */ /* 0x000f28000c1e1900 */
[----:B------:R-:W4:Y:S04]  /*0360*/  @!P0 LDG.E R21, desc[UR4][R10.64+0x4] ;  /* 0x000004040a158981 */ /* 0x000f28000c1e1900 */
[----:B------:R-:W4:Y:S04]  /*0370*/  @!P0 LDG.E R23, desc[UR4][R10.64+0xc] ;  /* 0x00000c040a178981 */ /* 0x000f28000c1e1900 */
[----:B------:R-:W4:Y:S04]  /*0380*/  @P1 LDG.E R25, desc[UR4][R10.64+0x18] ;  /* 0x000018040a191981 */ /* 0x000f28000c1e1900 */
[----:B------:R-:W4:Y:S04]  /*0390*/  @P3 LDG.E R28, desc[UR4][R10.64+0x3c] ;  /* 0x00003c040a1c3981 */ /* 0x000f28000c1e1900 */
[----:B------:R-:W4:Y:S01]  /*03a0*/  @P6 LDG.E R27, desc[UR4][R10.64+0x7c] ;  /* 0x00007c040a1b6981 */ /* 0x000f22000c1e1900 */
[----:B--2---:R-:W-:-:S03]  /*03b0*/  @!P0 LOP3.LUT R15, R15, R18, RZ, 0x3c, !PT ;  /* 0x000000120f0f8212 */ /* 0x004fc600078e3cff */
[----:B------:R-:W2:Y:S01]  /*03c0*/  @!P0 LDG.E R18, desc[UR4][R10.64+0x8] ;  /* 0x000008040a128981 */ /* 0x000ea2000c1e1900 */
[----:B---3--:R-:W-:-:S03]  /*03d0*/  @!P0 LOP3.LUT R3, R3, R20, RZ, 0x3c, !PT ;  /* 0x0000001403038212 */ /* 0x008fc600078e3cff */
[----:B------:R-:W3:Y:S01]  /*03e0*/  @P1 LDG.E R20, desc[UR4][R10.64+0x24] ;  /* 0x000024040a141981 */ /* 0x000ee2000c1e1900 */
[----:B----4-:R-:W-:-:S03]  /*03f0*/  @P1 LOP3.LUT R15, R15, R22, RZ, 0x3c, !PT ;  /* 0x000000160f0f1212 */ /* 0x010fc600078e3cff */
[----:B------:R-:W4:Y:S01]  /*0400*/  @P2 LDG.E R22, desc[UR4][R10.64+0x38] ;  /* 0x000038040a162981 */ /* 0x000f22000c1e1900 */
[----:B------:R-:W-:-:S03]  /*0410*/  @P2 LOP3.LUT R15, R15, R26, RZ, 0x3c, !PT ;  /* 0x0000001a0f0f2212 */ /* 0x000fc600078e3cff */
[----:B------:R-:W4:Y:S01]  /*0420*/  @P4 LDG.E R26, desc[UR4][R10.64+0x50] ;  /* 0x000050040a1a4981 */ /* 0x000f22000c1e1900 */
[----:B------:R-:W-:-:S03]  /*0430*/  @!P0 LOP3.LUT R4, R4, R21, RZ, 0x3c, !PT ;  /* 0x0000001504048212 */ /* 0x000fc600078e3cff */
[----:B------:R-:W4:Y:S01]  /*0440*/  @P1 LDG.E R21, desc[UR4][R10.64+0x20] ;  /* 0x000020040a151981 */ /* 0x000f22000c1e1900 */
[----:B------:R-:W-:-:S03]  /*0450*/  @!P0 LOP3.LUT R2, R2, R23, RZ, 0x3c, !PT ;  /* 0x0000001702028212 */ /* 0x000fc600078e3cff */
[----:B------:R-:W4:Y:S01]  /*0460*/  @P2 LDG.E R23, desc[UR4][R10.64+0x2c] ;  /* 0x00002c040a172981 */ /* 0x000f22000c1e1900 */
[----:B------:R-:W-:-:S03]  /*0470*/  @P1 LOP3.LUT R4, R4, R25, RZ, 0x3c, !PT ;  /* 0x0000001904041212 */ /* 0x000fc600078e3cff */
[----:B------:R-:W4:Y:S01]  /*0480*/  @P2 LDG.E R25, desc[UR4][R10.64+0x34] ;  /* 0x000034040a192981 */ /* 0x000f22000c1e1900 */
[----:B--2---:R-:W-:-:S03]  /*0490*/  @!P0 LOP3.LUT R5, R5, R18, RZ, 0x3c, !PT ;  /* 0x0000001205058212 */ /* 0x004fc600078e3cff */
[----:B------:R-:W2:Y:S01]  /*04a0*/  @P1 LDG.E R18, desc[UR4][R10.64+0x1c] ;  /* 0x00001c040a121981 */ /* 0x000ea2000c1e1900 */
[----:B---3--:R-:W-:-:S03]  /*04b0*/  @P1 LOP3.LUT R3, R3, R20, RZ, 0x3c, !PT ;  /* 0x0000001403031212 */ /* 0x008fc600078e3cff */
[----:B------:R-:W3:Y:S01]  /*04c0*/  @P2 LDG.E R20, desc[UR4][R10.64+0x30] ;  /* 0x000030040a142981 */ /* 0x000ee2000c1e1900 */
[----:B----4-:R-:W-:-:S03]  /*04d0*/  @P2 LOP3.LUT R3, R3, R22, RZ, 0x3c, !PT ;  /* 0x0000001603032212 */ /* 0x010fc600078e3cff */
[----:B------:R-:W4:Y:S01]  /*04e0*/  @P3 LDG.E R22, desc[UR4][R10.64+0x4c] ;  /* 0x00004c040a163981 */ /* 0x000f22000c1e1900 */
[----:B------:R-:W-:-:S04]  /*04f0*/  @P3 LOP3.LUT R15, R15, R28, RZ, 0x3c, !PT ;  /* 0x0000001c0f0f3212 */ /* 0x000fc800078e3cff */
[----:B------:R-:W-:Y:S02]  /*0500*/  @P4 LOP3.LUT R15, R15, R26, RZ, 0x3c, !PT ;  /* 0x0000001a0f0f4212 */ /* 0x000fe400078e3cff */
[----:B------:R-:W-:Y:S01]  /*0510*/  @P1 LOP3.LUT R2, R2, R21, RZ, 0x3c, !PT ;  /* 0x0000001502021212 */ /* 0x000fe200078e3cff */
[----:B------:R-:W4:Y:S04]  /*0520*/  @P5 LDG.E R26, desc[UR4][R10.64+0x64] ;  /* 0x000064040a1a5981 */ /* 0x000f28000c1e1900 */
[----:B------:R-:W4:Y:S01]  /*0530*/  @P3 LDG.E R21, desc[UR4][R10.64+0x40] ;  /* 0x000040040a153981 */ /* 0x000f22000c1e1900 */
[----:B------:R-:W-:Y:S02]  /*0540*/  @P2 LOP3.LUT R4, R4, R23, RZ, 0x3c, !PT ;  /* 0x0000001704042212 */ /* 0x000fe400078e3cff */
[----:B------:R-:W-:Y:S01]  /*0550*/  @P2 LOP3.LUT R2, R2, R25, RZ, 0x3c, !PT ;  /* 0x0000001902022212 */ /* 0x000fe200078e3cff */
[----:B------:R-:W4:Y:S04]  /*0560*/  @P3 LDG.E R23, desc[UR4][R10.64+0x48] ;  /* 0x000048040a173981 */ /* 0x000f28000c1e1900 */
[----:B------:R-:W4:Y:S01]  /*0570*/  @P4 LDG.E R25, desc[UR4][R10.64+0x54] ;  /* 0x000054040a194981 */ /* 0x000f22000c1e1900 */
[----:B--2---:R-:W-:-:S03]  /*0580*/  @P1 LOP3.LUT R5, R5, R18, RZ, 0x3c, !PT ;  /* 0x0000001205051212 */ /* 0x004fc600078e3cff */
[----:B------:R-:W2:Y:S01]  /*0590*/  @P3 LDG.E R18, desc[UR4][R10.64+0x44] ;  /* 0x000044040a123981 */ /* 0x000ea2000c1e1900 */
[----:B---3--:R-:W-:-:S03]  /*05a0*/  @P2 LOP3.LUT R5, R5, R20, RZ, 0x3c, !PT ;  /* 0x0000001405052212 */ /* 0x008fc600078e3cff */
[----:B------:R-:W3:Y:S01]  /*05b0*/  @P4 LDG.E R20, desc[UR4][R10.64+0x58] ;  /* 0x000058040a144981 */ /* 0x000ee2000c1e1900 */
[----:B----4-:R-:W-:-:S03]  /*05c0*/  @P3 LOP3.LUT R3, R3, R22, RZ, 0x3c, !PT ;  /* 0x0000001603033212 */ /* 0x010fc600078e3cff */
[----:B------:R-:W4:Y:S01]  /*05d0*/  @P4 LDG.E R22, desc[UR4][R10.64+0x60] ;  /* 0x000060040a164981 */ /* 0x000f22000c1e1900 */
[----:B------:R-:W-:Y:S02]  /*05e0*/  LOP3.LUT P0, RZ, R24, 0x80, RZ, 0xc0, !PT ;  /* 0x0000008018ff7812 */ /* 0x000fe4000780c0ff */
[----:B------:R-:W-:Y:S02]  /*05f0*/  @P5 LOP3.LUT R15, R15, R26, RZ, 0x3c, !PT ;  /* 0x0000001a0f0f5212 */ /* 0x000fe400078e3cff */
[----:B------:R-:W4:Y:S01]  /*0600*/  @P6 LDG.E R26, desc[UR4][R10.64+0x78] ;  /* 0x000078040a1a6981 */ /* 0x000f22000c1e1900 */
[----:B------:R-:W-:-:S03]  /*0610*/  @P3 LOP3.LUT R4, R4, R21, RZ, 0x3c, !PT ;  /* 0x0000001504043212 */ /* 0x000fc600078e3cff */
[----:B------:R-:W4:Y:S01]  /*0620*/  @P4 LDG.E R21, desc[UR4][R10.64+0x5c] ;  /* 0x00005c040a154981 */ /* 0x000f22000c1e1900 */
[----:B------:R-:W-:-:S03]  /*0630*/  @P3 LOP3.LUT R2, R2, R23, RZ, 0x3c, !PT ;  /* 0x0000001702023212 */ /* 0x000fc600078e3cff */
[----:B------:R-:W4:Y:S01]  /*0640*/  @P5 LDG.E R23, desc[UR4][R10.64+0x68] ;  /* 0x000068040a175981 */ /* 0x000f22000c1e1900 */
[----:B------:R-:W-:-:S03]  /*0650*/  @P4 LOP3.LUT R4, R4, R25, RZ, 0x3c, !PT ;  /* 0x0000001904044212 */ /* 0x000fc600078e3cff */
[----:B------:R-:W4:Y:S01]  /*0660*/  @P5 LDG.E R25, desc[UR4][R10.64+0x70] ;  /* 0x000070040a195981 */ /* 0x000f22000c1e1900 */
[----:B--2---:R-:W-:-:S03]  /*0670*/  @P3 LOP3.LUT R5, R5, R18, RZ, 0x3c, !PT ;  /* 0x0000001205053212 */ /* 0x004fc600078e3cff */
[----:B------:R-:W2:Y:S01]  /*0680*/  @P5 LDG.E R18, desc[UR4][R10.64+0x6c] ;  /* 0x00006c040a125981 */ /* 0x000ea2000c1e1900 */
[----:B---3--:R-:W-:-:S03]  /*0690*/  @P4 LOP3.LUT R5, R5, R20, RZ, 0x3c, !PT ;  /* 0x0000001405054212 */ /* 0x008fc600078e3cff */
[----:B------:R-:W3:Y:S01]  /*06a0*/  @P5 LDG.E R20, desc[UR4][R10.64+0x74] ;  /* 0x000074040a145981 */ /* 0x000ee2000c1e1900 */
[----:B----4-:R-:W-:-:S03]  /*06b0*/  @P4 LOP3.LUT R3, R3, R22, RZ, 0x3c, !PT ;  /* 0x0000001603034212 */ /* 0x010fc600078e3cff */
[----:B------:R-:W4:Y:S01]  /*06c0*/  @P0 LDG.E R22, desc[UR4][R10.64+0x8c] ;  /* 0x00008c040a160981 */ /* 0x000f22000c1e1900 */
[----:B------:R-:W-:-:S03]  /*06d0*/  @P6 LOP3.LUT R15, R15, R26, RZ, 0x3c, !PT ;  /* 0x0000001a0f0f6212 */ /* 0x000fc600078e3cff */
        /* <DEDUP_REMOVED lines=13> */
[----:B------:R-:W-:Y:S02]  /*07b0*/  @P6 LOP3.LUT R4, R4, R27, RZ, 0x3c, !PT ;  /* 0x0000001b04046212 */ /* 0x000fe400078e3cff */
[----:B------:R-:W-:Y:S02]  /*07c0*/  @P6 LOP3.LUT R2, R2, R21, RZ, 0x3c, !PT ;  /* 0x0000001502026212 */ /* 0x000fe400078e3cff */
[----:B------:R-:W-:Y:S02]  /*07d0*/  @P0 LOP3.LUT R4, R4, R23, RZ, 0x3c, !PT ;  /* 0x0000001704040212 */ /* 0x000fe400078e3cff */
[----:B------:R-:W-:Y:S02]  /*07e0*/  @P0 LOP3.LUT R2, R2, R25, RZ, 0x3c, !PT ;  /* 0x0000001902020212 */ /* 0x000fe400078e3cff */
[----:B--2---:R-:W-:Y:S02]  /*07f0*/  @P6 LOP3.LUT R5, R5, R18, RZ, 0x3c, !PT ;  /* 0x0000001205056212 */ /* 0x004fe400078e3cff */
[----:B---3--:R-:W-:-:S02]  /*0800*/  @P6 LOP3.LUT R3, R3, R20, RZ, 0x3c, !PT ;  /* 0x0000001403036212 */ /* 0x008fc400078e3cff */
[----:B----4-:R-:W-:Y:S02]  /*0810*/  @P0 LOP3.LUT R5, R5, R22, RZ, 0x3c, !PT ;  /* 0x0000001605050212 */ /* 0x010fe400078e3cff */
[----:B------:R-:W-:Y:S02]  /*0820*/  @P0 LOP3.LUT R3, R3, R26, RZ, 0x3c, !PT ;  /* 0x0000001a03030212 */ /* 0x000fe400078e3cff */
[----:B------:R-:W-:-:S13]  /*0830*/  R2P PR, R24.B1, 0x7f ;  /* 0x0000007f18007804 */ /* 0x000fda0000001000 */
[----:B------:R-:W2:Y:S04]  /*0840*/  @P0 LDG.E R18, desc[UR4][R10.64+0xa0] ;  /* 0x0000a0040a120981 */ /* 0x000ea8000c1e1900 */
[----:B------:R-:W3:Y:S04]  /*0850*/  @P1 LDG.E R22, desc[UR4][R10.64+0xb4] ;  /* 0x0000b4040a161981 */ /* 0x000ee8000c1e1900 */
[----:B------:R-:W4:Y:S04]  /*0860*/  @P2 LDG.E R26, desc[UR4][R10.64+0xc8] ;  /* 0x0000c8040a1a2981 */ /* 0x000f28000c1e1900 */
[----:B------:R-:W4:Y:S04]  /*0870*/  @P3 LDG.E R28, desc[UR4][R10.64+0xdc] ;  /* 0x0000dc040a1c3981 */ /* 0x000f28000c1e1900 */
[----:B------:R-:W4:Y:S04]  /*0880*/  @P0 LDG.E R23, desc[UR4][R10.64+0xa4] ;  /* 0x0000a4040a170981 */ /* 0x000f28000c1e1900 */
[----:B------:R-:W4:Y:S04]  /*0890*/  @P0 LDG.E R20, desc[UR4][R10.64+0xa8] ;  /* 0x0000a8040a140981 */ /* 0x000f28000c1e1900 */
[----:B------:R-:W4:Y:S04]  /*08a0*/  @P4 LDG.E R25, desc[UR4][R10.64+0xf0] ;  /* 0x0000f0040a194981 */ /* 0x000f28000c1e1900 */
        /* <DEDUP_REMOVED lines=21> */
[----:B------:R-:W-:Y:S02]  /*0a00*/  LOP3.LUT P0, RZ, R24, 0x8000, RZ, 0xc0, !PT ;  /* 0x0000800018ff7812 */ /* 0x000fe4000780c0ff */
[----:B----4-:R-:W-:Y:S01]  /*0a10*/  @P5 LOP3.LUT R15, R15, R26, RZ, 0x3c, !PT ;  /* 0x0000001a0f0f5212 */ /* 0x010fe200078e3cff */
[----:B------:R-:W4:Y:S04]  /*0a20*/  @P3 LDG.E R24, desc[UR4][R10.64+0xe4] ;  /* 0x0000e4040a183981 */ /* 0x000f28000c1e1900 */
[----:B------:R-:W2:Y:S01]  /*0a30*/  @P6 LDG.E R26, desc[UR4][R10.64+0x118] ;  /* 0x000118040a1a6981 */ /* 0x000ea2000c1e1900 */
        /* <DEDUP_REMOVED lines=8> */
[----:B---3--:R-:W-:-:S03]  /*0ac0*/  @P2 LOP3.LUT R3, R3, R22, RZ, 0x3c, !PT ;  /* 0x0000001603032212 */ /* 0x008fc600078e3cff */
[----:B------:R-:W3:Y:S01]  /*0ad0*/  @P4 LDG.E R22, desc[UR4][R10.64+0x100] ;  /* 0x000100040a164981 */ /* 0x000ee2000c1e1900 */
[----:B--2---:R-:W-:-:S03]  /*0ae0*/  @P6 LOP3.LUT R15, R15, R26, RZ, 0x3c, !PT ;  /* 0x0000001a0f0f6212 */ /* 0x004fc600078e3cff */
[----:B------:R-:W2:Y:S01]  /*0af0*/  @P0 LDG.E R26, desc[UR4][R10.64+0x12c] ;  /* 0x00012c040a1a0981 */ /* 0x000ea2000c1e1900 */
[----:B----4-:R-:W-:-:S03]  /*0b00*/  @P2 LOP3.LUT R2, R2, R23, RZ, 0x3c, !PT ;  /* 0x0000001702022212 */ /* 0x010fc600078e3cff */
[----:B------:R-:W4:Y:S01]  /*0b10*/  @P4 LDG.E R23, desc[UR4][R10.64+0xfc] ;  /* 0x0000fc040a174981 */ /* 0x000f22000c1e1900 */
[----:B------:R-:W-:-:S03]  /*0b20*/  @P2 LOP3.LUT R5, R5, R20, RZ, 0x3c, !PT ;  /* 0x0000001405052212 */ /* 0x000fc600078e3cff */
[----:B------:R-:W4:Y:S01]  /*0b30*/  @P4 LDG.E R20, desc[UR4][R10.64+0xf8] ;  /* 0x0000f8040a144981 */ /* 0x000f22000c1e1900 */
[----:B------:R-:W-:Y:S02]  /*0b40*/  @P3 LOP3.LUT R2, R2, R27, RZ, 0x3c, !PT ;  /* 0x0000001b02023212 */ /* 0x000fe400078e3cff */
[----:B------:R-:W-:Y:S01]  /*0b50*/  @P3 LOP3.LUT R4, R4, R25, RZ, 0x3c, !PT ;  /* 0x0000001904043212 */ /* 0x000fe200078e3cff */
[----:B------:R-:W4:Y:S01]  /*0b60*/  @P5 LDG.E R27, desc[UR4][R10.64+0x110] ;  /* 0x000110040a1b5981 */ /* 0x000f22000c1e1900 */
[----:B------:R-:W-:-:S03]  /*0b70*/  @P3 LOP3.LUT R5, R5, R24, RZ, 0x3c, !PT ;  /* 0x0000001805053212 */ /* 0x000fc600078e3cff */
[----:B------:R-:W4:Y:S04]  /*0b80*/  @P5 LDG.E R25, desc[UR4][R10.64+0x108] ;  /* 0x000108040a195981 */ /* 0x000f28000c1e1900 */
        /* <DEDUP_REMOVED lines=19> */
[----:B------:R-:W-:-:S05]  /*0cc0*/  VIADD R19, R19, 0x10 ;  /* 0x0000001013137836 */ /* 0x000fca0000000000 */
[----:B------:R-:W-:Y:S02]  /*0cd0*/  ISETP.NE.AND P1, PT, R19, 0x20, PT ;  /* 0x000000201300780c */ /* 0x000fe40003f25270 */
[----:B------:R-:W-:Y:S02]  /*0ce0*/  @P5 LOP3.LUT R3, R3, R18, RZ, 0x3c, !PT ;  /* 0x0000001203035212 */ /* 0x000fe400078e3cff */
[----:B------:R-:W-:Y:S02]  /*0cf0*/  @P6 LOP3.LUT R4, R4, R21, RZ, 0x3c, !PT ;  /* 0x0000001504046212 */ /* 0x000fe400078e3cff */
[----:B---3--:R-:W-:-:S04]  /*0d00*/  @P6 LOP3.LUT R3, R3, R22, RZ, 0x3c, !PT ;  /* 0x0000001603036212 */ /* 0x008fc800078e3cff */
[----:B--2---:R-:W-:Y:S02]  /*0d10*/  @P0 LOP3.LUT R3, R3, R26, RZ, 0x3c, !PT ;  /* 0x0000001a03030212 */ /* 0x004fe400078e3cff */
[----:B----4-:R-:W-:Y:S02]  /*0d20*/  @P6 LOP3.LUT R2, R2, R23, RZ, 0x3c, !PT ;  /* 0x0000001702026212 */ /* 0x010fe400078e3cff */
[----:B------:R-:W-:Y:S02]  /*0d30*/  @P6 LOP3.LUT R5, R5, R20, RZ, 0x3c, !PT ;  /* 0x0000001405056212 */ /* 0x000fe400078e3cff */
[----:B------:R-:W-:Y:S02]  /*0d40*/  @P0 LOP3.LUT R2, R2, R27, RZ, 0x3c, !PT ;  /* 0x0000001b02020212 */ /* 0x000fe400078e3cff */
[----:B------:R-:W-:Y:S02]  /*0d50*/  @P0 LOP3.LUT R4, R4, R25, RZ, 0x3c, !PT ;  /* 0x0000001904040212 */ /* 0x000fe400078e3cff */
[----:B------:R-:W-:Y:S01]  /*0d60*/  @P0 LOP3.LUT R5, R5, R24, RZ, 0x3c, !PT ;  /* 0x0000001805050212 */ /* 0x000fe200078e3cff */
[----:B------:R-:W-:Y:S06]  /*0d70*/  @P1 BRA `(.L_x_54) ;  /* 0xfffffff400481947 */ /* 0x000fec000383ffff */
[----:B------:R-:W-:-:S05]  /*0d80*/  VIADD R17, R17, 0x1 ;  /* 0x0000000111117836 */ /* 0x000fca0000000000 */
[----:B------:R-:W-:-:S13]  /*0d90*/  ISETP.NE.AND P0, PT, R17, 0x5, PT ;  /* 0x000000051100780c */ /* 0x000fda0003f05270 */
[----:B------:R-:W-:Y:S05]  /*0da0*/  @P0 BRA `(.L_x_55) ;  /* 0xfffffff400300947 */ /* 0x000fea000383ffff */
[----:B------:R1:W-:Y:S01]  /*0db0*/  STG.E.64 desc[UR4][R6.64+0x8], R4 ;  /* 0x0000080406007986 */ /* 0x0003e2000c101b04 */
[----:B------:R-:W-:Y:S01]  /*0dc0*/  VIADD R14, R14, 0x1 ;  /* 0x000000010e0e7836 */ /* 0x000fe20000000000 */
[----:B------:R-:W-:Y:S02]  /*0dd0*/  LOP3.LUT R11, R13, 0x3, RZ, 0xc0, !PT ;  /* 0x000000030d0b7812 */ /* 0x000fe400078ec0ff */
[----:B------:R1:W-:Y:S02]  /*0de0*/  STG.E.64 desc[UR4][R6.64+0x10], R2 ;  /* 0x0000100206007986 */ /* 0x0003e4000c101b04 */
[----:B------:R-:W-:Y:S02]  /*0df0*/  ISETP.GE.U32.AND P0, PT, R14, R11, PT ;  /* 0x0000000b0e00720c */ /* 0x000fe40003f06070 */
[----:B------:R1:W-:Y:S11]  /*0e00*/  STG.E desc[UR4][R6.64+0x4], R15 ;  /* 0x0000040f06007986 */ /* 0x0003f6000c101904 */
[----:B------:R-:W-:Y:S05]  /*0e10*/  @!P0 BRA `(.L_x_56) ;  /* 0xfffffff400048947 */ /* 0x000fea000383ffff */
.L_x_53:
[----:B------:R-:W-:Y:S05]  /*0e20*/  BSYNC.RECONVERGENT B1 ;  /* 0x0000000000017941 */ /* 0x000fea0003800200 */
.L_x_52:
[C---:B------:R-:W-:Y:S01]  /*0e30*/  ISETP.GT.U32.AND P0, PT, R13.reuse, 0x3, PT ;  /* 0x000000030d00780c */ /* 0x040fe20003f04070 */
[----:B------:R-:W-:Y:S01]  /*0e40*/  VIADD R12, R12, 0x1 ;  /* 0x000000010c0c7836 */ /* 0x000fe20000000000 */
[--C-:B------:R-:W-:Y:S02]  /*0e50*/  SHF.R.U64 R13, R13, 0x2, R0.reuse ;  /* 0x000000020d0d7819 */ /* 0x100fe40000001200 */
[----:B------:R-:W-:Y:S02]  /*0e60*/  ISETP.GT.U32.AND.EX P0, PT, R0, RZ, PT, P0 ;  /* 0x000000ff0000720c */ /* 0x000fe40003f04100 */
[----:B------:R-:W-:-:S11]  /*0e70*/  SHF.R.U32.HI R0, RZ, 0x2, R0 ;  /* 0x00000002ff007819 */ /* 0x000fd60000011600 */
[----:B------:R-:W-:Y:S05]  /*0e80*/  @P0 BRA `(.L_x_57) ;  /* 0xfffffff000c80947 */ /* 0x000fea000383ffff */
.L_x_51:
[----:B------:R-:W-:Y:S05]  /*0e90*/  BSYNC.RECONVERGENT B0 ;  /* 0x0000000000007941 */ /* 0x000fea0003800200 */
.L_x_50:
[----:B------:R-:W-:Y:S04]  /*0ea0*/  STG.E.64 desc[UR4][R6.64+0x18], RZ ;  /* 0x000018ff06007986 */ /* 0x000fe8000c101b04 */
[----:B------:R-:W-:Y:S04]  /*0eb0*/  STG.E desc[UR4][R6.64+0x20], RZ ;  /* 0x000020ff06007986 */ /* 0x000fe8000c101904 */
[----:B------:R-:W-:Y:S01]  /*0ec0*/  STG.E.64 desc[UR4][R6.64+0x28], RZ ;  /* 0x000028ff06007986 */ /* 0x000fe2000c101b04 */
[----:B------:R-:W-:Y:S05]  /*0ed0*/  EXIT ;  /* 0x000000000000794d */ /* 0x000fea0003800000 */
.L_x_58:
        /* <DEDUP_REMOVED lines=10> */
.L_x_61:


//--------------------- .nv.global.init           --------------------------
	.section	.nv.global.init,"aw",@progbits
	.align	4
.nv.global.init:
	.type		mrg32k3aM1SubSeq,@object
	.size		mrg32k3aM1SubSeq,(mrg32k3aM2SubSeq - mrg32k3aM1SubSeq)
mrg32k3aM1SubSeq:
        /*0000*/ 	.byte	0x0b, 0xcc, 0xee, 0x04, 0x73, 0x29, 0x8b, 0x6f, 0xf6, 0x53, 0x03, 0xf6, 0x23, 0xf6, 0xea, 0xda
        /* <DEDUP_REMOVED lines=125> */
	.type		mrg32k3aM2SubSeq,@object
	.size		mrg32k3aM2SubSeq,(mrg32k3aM1 - mrg32k3aM2SubSeq)
mrg32k3aM2SubSeq:
        /* <DEDUP_REMOVED lines=126> */
	.type		mrg32k3aM1,@object
	.size		mrg32k3aM1,(mrg32k3aM1Seq - mrg32k3aM1)
mrg32k3aM1:
        /* <DEDUP_REMOVED lines=144> */
	.type		mrg32k3aM1Seq,@object
	.size		mrg32k3aM1Seq,(mrg32k3aM2 - mrg32k3aM1Seq)
mrg32k3aM1Seq:
        /* <DEDUP_REMOVED lines=144> */
	.type		mrg32k3aM2,@object
	.size		mrg32k3aM2,(mrg32k3aM2Seq - mrg32k3aM2)
mrg32k3aM2:
        /* <DEDUP_REMOVED lines=144> */
	.type		mrg32k3aM2Seq,@object
	.size		mrg32k3aM2Seq,(precalc_xorwow_matrix - mrg32k3aM2Seq)
mrg32k3aM2Seq:
        /* <DEDUP_REMOVED lines=144> */
	.type		precalc_xorwow_matrix,@object
	.size		precalc_xorwow_matrix,(precalc_xorwow_offset_matrix - precalc_xorwow_matrix)
precalc_xorwow_matrix:
        /* <DEDUP_REMOVED lines=6400> */
	.type		precalc_xorwow_offset_matrix,@object
	.size		precalc_xorwow_offset_matrix,(.L_1 - precalc_xorwow_offset_matrix)
precalc_xorwow_offset_matrix:
        /* <DEDUP_REMOVED lines=6400> */
.L_1:


//--------------------- .nv.shared.reserved.0     --------------------------
	.section	.nv.shared.reserved.0,"aw",@nobits
	.weak		__nv_reservedSMEM_offset_0_alias
	.size		__nv_reservedSMEM_offset_0_alias, 0, 64
	.other		__nv_reservedSMEM_offset_0_alias,@"STO_CUDA_RESERVED_SHARED STV_DEFAULT"
__nv_reservedSMEM_offset_0_alias:
	.zero		0
	.zero		64


//--------------------- .nv.constant0._Z22top_mass_peak_samplingPKfiPiP17curandStateXORWOW --------------------------
	.section	.nv.constant0._Z22top_mass_peak_samplingPKfiPiP17curandStateXORWOW,"a",@progbits
	.sectionflags	@""
	.align	4
.nv.constant0._Z22top_mass_peak_samplingPKfiPiP17curandStateXORWOW:
	.zero		928


//--------------------- .nv.constant0._Z8init_rngP17curandStateXORWOWm --------------------------
	.section	.nv.constant0._Z8init_rngP17curandStateXORWOWm,"a",@progbits
	.sectionflags	@""
	.align	4
.nv.constant0._Z8init_rngP17curandStateXORWOWm:
	.zero		912


//--------------------- SYMBOLS --------------------------

	.type		.nv.reservedSmem.offset0,@object
	.size		.nv.reservedSmem.offset0,0x4
